//
// Generated by NVIDIA NVVM Compiler
//
// Compiler Build ID: CL-36424714
// Cuda compilation tools, release 13.0, V13.0.88
// Based on NVVM 20.0.0
//

.version 9.0
.target sm_100
.address_size 64

	// .globl	_Z9fftKernelP9complex_fS0_ii
.global .align 4 .b8 __cudart_i2opi_f[24] = {65, 144, 67, 60, 153, 149, 98, 219, 192, 221, 52, 245, 209, 87, 39, 252, 41, 21, 68, 78, 110, 131, 249, 162};

.visible .entry _Z9fftKernelP9complex_fS0_ii(
	.param .u64 .ptr .align 1 _Z9fftKernelP9complex_fS0_ii_param_0,
	.param .u64 .ptr .align 1 _Z9fftKernelP9complex_fS0_ii_param_1,
	.param .u32 _Z9fftKernelP9complex_fS0_ii_param_2,
	.param .u32 _Z9fftKernelP9complex_fS0_ii_param_3
)
{
	.local .align 4 .b8 	__local_depot0[28];
	.reg .b64 	%SP;
	.reg .b64 	%SPL;
	.reg .pred 	%p<18>;
	.reg .b32 	%r<90>;
	.reg .b32 	%f<61>;
	.reg .b64 	%rd<51>;
	.reg .b64 	%fd<9>;

	mov.u64 	%SPL, __local_depot0;
	ld.param.u64 	%rd16, [_Z9fftKernelP9complex_fS0_ii_param_0];
	ld.param.u64 	%rd17, [_Z9fftKernelP9complex_fS0_ii_param_1];
	ld.param.u32 	%r30, [_Z9fftKernelP9complex_fS0_ii_param_2];
	ld.param.u32 	%r31, [_Z9fftKernelP9complex_fS0_ii_param_3];
	add.u64 	%rd1, %SPL, 0;
	mov.u32 	%r32, %ctaid.x;
	mov.u32 	%r33, %ntid.x;
	mov.u32 	%r34, %tid.x;
	mad.lo.s32 	%r1, %r32, %r33, %r34;
	shr.u32 	%r35, %r30, 31;
	add.s32 	%r36, %r30, %r35;
	shr.s32 	%r2, %r36, 1;
	setp.ge.s32 	%p1, %r1, %r2;
	@%p1 bra 	$L__BB0_18;
	cvta.to.global.u64 	%rd19, %rd16;
	mul.lo.s32 	%r37, %r1, %r31;
	shl.b32 	%r38, %r37, 1;
	mul.wide.s32 	%rd20, %r38, 8;
	add.s64 	%rd21, %rd19, %rd20;
	ld.global.f32 	%f1, [%rd21];
	ld.global.f32 	%f2, [%rd21+4];
	mul.wide.s32 	%rd22, %r31, 8;
	add.s64 	%rd23, %rd21, %rd22;
	ld.global.f32 	%f3, [%rd23];
	ld.global.f32 	%f4, [%rd23+4];
	cvt.rn.f64.s32 	%fd1, %r1;
	mul.f64 	%fd2, %fd1, 0dC01921FB54442D18;
	cvt.rn.f64.s32 	%fd3, %r30;
	div.rn.f64 	%fd4, %fd2, %fd3;
	cvt.rn.f32.f64 	%f5, %fd4;
	mul.f32 	%f15, %f5, 0f3F22F983;
	cvt.rni.s32.f32 	%r89, %f15;
	cvt.rn.f32.s32 	%f16, %r89;
	fma.rn.f32 	%f17, %f16, 0fBFC90FDA, %f5;
	fma.rn.f32 	%f18, %f16, 0fB3A22168, %f17;
	fma.rn.f32 	%f60, %f16, 0fA7C234C5, %f18;
	abs.f32 	%f7, %f5;
	setp.ltu.f32 	%p2, %f7, 0f47CE4780;
	mov.u32 	%r85, %r89;
	mov.f32 	%f59, %f60;
	@%p2 bra 	$L__BB0_9;
	setp.neu.f32 	%p3, %f7, 0f7F800000;
	@%p3 bra 	$L__BB0_4;
	mov.f32 	%f21, 0f00000000;
	mul.rn.f32 	%f59, %f5, %f21;
	mov.b32 	%r85, 0;
	bra.uni 	$L__BB0_9;
$L__BB0_4:
	mov.b32 	%r4, %f5;
	shl.b32 	%r40, %r4, 8;
	or.b32  	%r5, %r40, -2147483648;
	mov.b64 	%rd47, 0;
	mov.b32 	%r82, 0;
	mov.u64 	%rd45, __cudart_i2opi_f;
	mov.u64 	%rd46, %rd1;
$L__BB0_5:
	.pragma "nounroll";
	ld.global.nc.u32 	%r41, [%rd45];
	mad.wide.u32 	%rd26, %r41, %r5, %rd47;
	shr.u64 	%rd47, %rd26, 32;
	st.local.u32 	[%rd46], %rd26;
	add.s32 	%r82, %r82, 1;
	add.s64 	%rd46, %rd46, 4;
	add.s64 	%rd45, %rd45, 4;
	setp.ne.s32 	%p4, %r82, 6;
	@%p4 bra 	$L__BB0_5;
	shr.u32 	%r42, %r4, 23;
	st.local.u32 	[%rd1+24], %rd47;
	and.b32  	%r8, %r42, 31;
	and.b32  	%r43, %r42, 224;
	add.s32 	%r44, %r43, -128;
	shr.u32 	%r45, %r44, 5;
	mul.wide.u32 	%rd27, %r45, 4;
	sub.s64 	%rd8, %rd1, %rd27;
	ld.local.u32 	%r83, [%rd8+24];
	ld.local.u32 	%r84, [%rd8+20];
	setp.eq.s32 	%p5, %r8, 0;
	@%p5 bra 	$L__BB0_8;
	shf.l.wrap.b32 	%r83, %r84, %r83, %r8;
	ld.local.u32 	%r46, [%rd8+16];
	shf.l.wrap.b32 	%r84, %r46, %r84, %r8;
$L__BB0_8:
	shr.u32 	%r47, %r83, 30;
	shf.l.wrap.b32 	%r48, %r84, %r83, 2;
	shl.b32 	%r49, %r84, 2;
	shr.u32 	%r50, %r48, 31;
	add.s32 	%r51, %r50, %r47;
	neg.s32 	%r52, %r51;
	setp.lt.s32 	%p6, %r4, 0;
	selp.b32 	%r85, %r52, %r51, %p6;
	xor.b32  	%r53, %r48, %r4;
	shr.s32 	%r54, %r48, 31;
	xor.b32  	%r55, %r54, %r48;
	xor.b32  	%r56, %r54, %r49;
	cvt.u64.u32 	%rd28, %r55;
	shl.b64 	%rd29, %rd28, 32;
	cvt.u64.u32 	%rd30, %r56;
	or.b64  	%rd31, %rd29, %rd30;
	cvt.rn.f64.s64 	%fd5, %rd31;
	mul.f64 	%fd6, %fd5, 0d3BF921FB54442D19;
	cvt.rn.f32.f64 	%f19, %fd6;
	neg.f32 	%f20, %f19;
	setp.lt.s32 	%p7, %r53, 0;
	selp.f32 	%f59, %f20, %f19, %p7;
$L__BB0_9:
	setp.ltu.f32 	%p8, %f7, 0f47CE4780;
	add.s32 	%r58, %r85, 1;
	mul.rn.f32 	%f22, %f59, %f59;
	and.b32  	%r59, %r85, 1;
	setp.eq.b32 	%p9, %r59, 1;
	selp.f32 	%f23, %f59, 0f3F800000, %p9;
	fma.rn.f32 	%f24, %f22, %f23, 0f00000000;
	fma.rn.f32 	%f25, %f22, 0f37CBAC00, 0fBAB607ED;
	selp.f32 	%f26, 0fB94D4153, %f25, %p9;
	selp.f32 	%f27, 0f3C0885E4, 0f3D2AAABB, %p9;
	fma.rn.f32 	%f28, %f26, %f22, %f27;
	selp.f32 	%f29, 0fBE2AAAA8, 0fBEFFFFFF, %p9;
	fma.rn.f32 	%f30, %f28, %f22, %f29;
	fma.rn.f32 	%f31, %f30, %f24, %f23;
	and.b32  	%r60, %r58, 2;
	setp.eq.s32 	%p10, %r60, 0;
	mov.f32 	%f32, 0f00000000;
	sub.f32 	%f33, %f32, %f31;
	selp.f32 	%f11, %f31, %f33, %p10;
	@%p8 bra 	$L__BB0_17;
	setp.neu.f32 	%p11, %f7, 0f7F800000;
	@%p11 bra 	$L__BB0_12;
	mov.f32 	%f36, 0f00000000;
	mul.rn.f32 	%f60, %f5, %f36;
	mov.b32 	%r89, 0;
	bra.uni 	$L__BB0_17;
$L__BB0_12:
	mov.b32 	%r17, %f5;
	shl.b32 	%r62, %r17, 8;
	or.b32  	%r18, %r62, -2147483648;
	mov.b64 	%rd50, 0;
	mov.b32 	%r86, 0;
	mov.u64 	%rd48, __cudart_i2opi_f;
	mov.u64 	%rd49, %rd1;
$L__BB0_13:
	.pragma "nounroll";
	ld.global.nc.u32 	%r63, [%rd48];
	mad.wide.u32 	%rd34, %r63, %r18, %rd50;
	shr.u64 	%rd50, %rd34, 32;
	st.local.u32 	[%rd49], %rd34;
	add.s32 	%r86, %r86, 1;
	add.s64 	%rd49, %rd49, 4;
	add.s64 	%rd48, %rd48, 4;
	setp.ne.s32 	%p12, %r86, 6;
	@%p12 bra 	$L__BB0_13;
	shr.u32 	%r64, %r17, 23;
	st.local.u32 	[%rd1+24], %rd50;
	and.b32  	%r21, %r64, 31;
	and.b32  	%r65, %r64, 224;
	add.s32 	%r66, %r65, -128;
	shr.u32 	%r67, %r66, 5;
	mul.wide.u32 	%rd35, %r67, 4;
	sub.s64 	%rd15, %rd1, %rd35;
	ld.local.u32 	%r87, [%rd15+24];
	ld.local.u32 	%r88, [%rd15+20];
	setp.eq.s32 	%p13, %r21, 0;
	@%p13 bra 	$L__BB0_16;
	shf.l.wrap.b32 	%r87, %r88, %r87, %r21;
	ld.local.u32 	%r68, [%rd15+16];
	shf.l.wrap.b32 	%r88, %r68, %r88, %r21;
$L__BB0_16:
	shr.u32 	%r69, %r87, 30;
	shf.l.wrap.b32 	%r70, %r88, %r87, 2;
	shl.b32 	%r71, %r88, 2;
	shr.u32 	%r72, %r70, 31;
	add.s32 	%r73, %r72, %r69;
	neg.s32 	%r74, %r73;
	setp.lt.s32 	%p14, %r17, 0;
	selp.b32 	%r89, %r74, %r73, %p14;
	xor.b32  	%r75, %r70, %r17;
	shr.s32 	%r76, %r70, 31;
	xor.b32  	%r77, %r76, %r70;
	xor.b32  	%r78, %r76, %r71;
	cvt.u64.u32 	%rd36, %r77;
	shl.b64 	%rd37, %rd36, 32;
	cvt.u64.u32 	%rd38, %r78;
	or.b64  	%rd39, %rd37, %rd38;
	cvt.rn.f64.s64 	%fd7, %rd39;
	mul.f64 	%fd8, %fd7, 0d3BF921FB54442D19;
	cvt.rn.f32.f64 	%f34, %fd8;
	neg.f32 	%f35, %f34;
	setp.lt.s32 	%p15, %r75, 0;
	selp.f32 	%f60, %f35, %f34, %p15;
$L__BB0_17:
	mul.rn.f32 	%f37, %f60, %f60;
	and.b32  	%r80, %r89, 1;
	setp.eq.b32 	%p16, %r80, 1;
	selp.f32 	%f38, 0f3F800000, %f60, %p16;
	fma.rn.f32 	%f39, %f37, %f38, 0f00000000;
	fma.rn.f32 	%f40, %f37, 0f37CBAC00, 0fBAB607ED;
	selp.f32 	%f41, %f40, 0fB94D4153, %p16;
	selp.f32 	%f42, 0f3D2AAABB, 0f3C0885E4, %p16;
	fma.rn.f32 	%f43, %f41, %f37, %f42;
	selp.f32 	%f44, 0fBEFFFFFF, 0fBE2AAAA8, %p16;
	fma.rn.f32 	%f45, %f43, %f37, %f44;
	fma.rn.f32 	%f46, %f45, %f39, %f38;
	and.b32  	%r81, %r89, 2;
	setp.eq.s32 	%p17, %r81, 0;
	mov.f32 	%f47, 0f00000000;
	sub.f32 	%f48, %f47, %f46;
	selp.f32 	%f49, %f46, %f48, %p17;
	mul.f32 	%f50, %f3, %f11;
	mul.f32 	%f51, %f4, %f49;
	sub.f32 	%f52, %f50, %f51;
	mul.f32 	%f53, %f3, %f49;
	fma.rn.f32 	%f54, %f4, %f11, %f53;
	add.f32 	%f55, %f1, %f52;
	add.f32 	%f56, %f2, %f54;
	cvta.to.global.u64 	%rd40, %rd17;
	mul.wide.s32 	%rd41, %r1, 8;
	add.s64 	%rd42, %rd40, %rd41;
	st.global.f32 	[%rd42], %f55;
	st.global.f32 	[%rd42+4], %f56;
	sub.f32 	%f57, %f1, %f52;
	sub.f32 	%f58, %f2, %f54;
	mul.wide.s32 	%rd43, %r2, 8;
	add.s64 	%rd44, %rd42, %rd43;
	st.global.f32 	[%rd44], %f57;
	st.global.f32 	[%rd44+4], %f58;
$L__BB0_18:
	ret;

}
	// .globl	_Z10ifftKernelP9complex_fS0_ii
.visible .entry _Z10ifftKernelP9complex_fS0_ii(
	.param .u64 .ptr .align 1 _Z10ifftKernelP9complex_fS0_ii_param_0,
	.param .u64 .ptr .align 1 _Z10ifftKernelP9complex_fS0_ii_param_1,
	.param .u32 _Z10ifftKernelP9complex_fS0_ii_param_2,
	.param .u32 _Z10ifftKernelP9complex_fS0_ii_param_3
)
{
	.local .align 4 .b8 	__local_depot1[28];
	.reg .b64 	%SP;
	.reg .b64 	%SPL;
	.reg .pred 	%p<18>;
	.reg .b32 	%r<90>;
	.reg .b32 	%f<65>;
	.reg .b64 	%rd<51>;
	.reg .b64 	%fd<9>;

	mov.u64 	%SPL, __local_depot1;
	ld.param.u64 	%rd16, [_Z10ifftKernelP9complex_fS0_ii_param_0];
	ld.param.u64 	%rd17, [_Z10ifftKernelP9complex_fS0_ii_param_1];
	ld.param.u32 	%r31, [_Z10ifftKernelP9complex_fS0_ii_param_2];
	ld.param.u32 	%r32, [_Z10ifftKernelP9complex_fS0_ii_param_3];
	add.u64 	%rd1, %SPL, 0;
	mov.u32 	%r33, %ctaid.x;
	mov.u32 	%r34, %ntid.x;
	mov.u32 	%r35, %tid.x;
	mad.lo.s32 	%r1, %r33, %r34, %r35;
	shr.u32 	%r36, %r31, 31;
	add.s32 	%r37, %r31, %r36;
	shr.s32 	%r2, %r37, 1;
	setp.ge.s32 	%p1, %r1, %r2;
	@%p1 bra 	$L__BB1_18;
	cvta.to.global.u64 	%rd19, %rd16;
	shl.b32 	%r3, %r1, 1;
	mul.wide.s32 	%rd20, %r1, 8;
	add.s64 	%rd21, %rd19, %rd20;
	ld.global.f32 	%f1, [%rd21];
	ld.global.f32 	%f2, [%rd21+4];
	mul.wide.s32 	%rd22, %r2, 8;
	add.s64 	%rd23, %rd21, %rd22;
	ld.global.f32 	%f3, [%rd23];
	ld.global.f32 	%f4, [%rd23+4];
	cvt.rn.f64.s32 	%fd1, %r1;
	mul.f64 	%fd2, %fd1, 0d401921FB54442D18;
	cvt.rn.f64.s32 	%fd3, %r31;
	div.rn.f64 	%fd4, %fd2, %fd3;
	cvt.rn.f32.f64 	%f5, %fd4;
	mul.f32 	%f15, %f5, 0f3F22F983;
	cvt.rni.s32.f32 	%r89, %f15;
	cvt.rn.f32.s32 	%f16, %r89;
	fma.rn.f32 	%f17, %f16, 0fBFC90FDA, %f5;
	fma.rn.f32 	%f18, %f16, 0fB3A22168, %f17;
	fma.rn.f32 	%f64, %f16, 0fA7C234C5, %f18;
	abs.f32 	%f7, %f5;
	setp.ltu.f32 	%p2, %f7, 0f47CE4780;
	mov.u32 	%r85, %r89;
	mov.f32 	%f63, %f64;
	@%p2 bra 	$L__BB1_9;
	setp.neu.f32 	%p3, %f7, 0f7F800000;
	@%p3 bra 	$L__BB1_4;
	mov.f32 	%f21, 0f00000000;
	mul.rn.f32 	%f63, %f5, %f21;
	mov.b32 	%r85, 0;
	bra.uni 	$L__BB1_9;
$L__BB1_4:
	mov.b32 	%r5, %f5;
	shl.b32 	%r39, %r5, 8;
	or.b32  	%r6, %r39, -2147483648;
	mov.b64 	%rd47, 0;
	mov.b32 	%r82, 0;
	mov.u64 	%rd45, __cudart_i2opi_f;
	mov.u64 	%rd46, %rd1;
$L__BB1_5:
	.pragma "nounroll";
	ld.global.nc.u32 	%r40, [%rd45];
	mad.wide.u32 	%rd26, %r40, %r6, %rd47;
	shr.u64 	%rd47, %rd26, 32;
	st.local.u32 	[%rd46], %rd26;
	add.s32 	%r82, %r82, 1;
	add.s64 	%rd46, %rd46, 4;
	add.s64 	%rd45, %rd45, 4;
	setp.ne.s32 	%p4, %r82, 6;
	@%p4 bra 	$L__BB1_5;
	shr.u32 	%r41, %r5, 23;
	st.local.u32 	[%rd1+24], %rd47;
	and.b32  	%r9, %r41, 31;
	and.b32  	%r42, %r41, 224;
	add.s32 	%r43, %r42, -128;
	shr.u32 	%r44, %r43, 5;
	mul.wide.u32 	%rd27, %r44, 4;
	sub.s64 	%rd8, %rd1, %rd27;
	ld.local.u32 	%r83, [%rd8+24];
	ld.local.u32 	%r84, [%rd8+20];
	setp.eq.s32 	%p5, %r9, 0;
	@%p5 bra 	$L__BB1_8;
	shf.l.wrap.b32 	%r83, %r84, %r83, %r9;
	ld.local.u32 	%r45, [%rd8+16];
	shf.l.wrap.b32 	%r84, %r45, %r84, %r9;
$L__BB1_8:
	shr.u32 	%r46, %r83, 30;
	shf.l.wrap.b32 	%r47, %r84, %r83, 2;
	shl.b32 	%r48, %r84, 2;
	shr.u32 	%r49, %r47, 31;
	add.s32 	%r50, %r49, %r46;
	neg.s32 	%r51, %r50;
	setp.lt.s32 	%p6, %r5, 0;
	selp.b32 	%r85, %r51, %r50, %p6;
	xor.b32  	%r52, %r47, %r5;
	shr.s32 	%r53, %r47, 31;
	xor.b32  	%r54, %r53, %r47;
	xor.b32  	%r55, %r53, %r48;
	cvt.u64.u32 	%rd28, %r54;
	shl.b64 	%rd29, %rd28, 32;
	cvt.u64.u32 	%rd30, %r55;
	or.b64  	%rd31, %rd29, %rd30;
	cvt.rn.f64.s64 	%fd5, %rd31;
	mul.f64 	%fd6, %fd5, 0d3BF921FB54442D19;
	cvt.rn.f32.f64 	%f19, %fd6;
	neg.f32 	%f20, %f19;
	setp.lt.s32 	%p7, %r52, 0;
	selp.f32 	%f63, %f20, %f19, %p7;
$L__BB1_9:
	setp.ltu.f32 	%p8, %f7, 0f47CE4780;
	add.s32 	%r57, %r85, 1;
	mul.rn.f32 	%f22, %f63, %f63;
	and.b32  	%r58, %r85, 1;
	setp.eq.b32 	%p9, %r58, 1;
	selp.f32 	%f23, %f63, 0f3F800000, %p9;
	fma.rn.f32 	%f24, %f22, %f23, 0f00000000;
	fma.rn.f32 	%f25, %f22, 0f37CBAC00, 0fBAB607ED;
	selp.f32 	%f26, 0fB94D4153, %f25, %p9;
	selp.f32 	%f27, 0f3C0885E4, 0f3D2AAABB, %p9;
	fma.rn.f32 	%f28, %f26, %f22, %f27;
	selp.f32 	%f29, 0fBE2AAAA8, 0fBEFFFFFF, %p9;
	fma.rn.f32 	%f30, %f28, %f22, %f29;
	fma.rn.f32 	%f31, %f30, %f24, %f23;
	and.b32  	%r59, %r57, 2;
	setp.eq.s32 	%p10, %r59, 0;
	mov.f32 	%f32, 0f00000000;
	sub.f32 	%f33, %f32, %f31;
	selp.f32 	%f11, %f31, %f33, %p10;
	@%p8 bra 	$L__BB1_17;
	setp.neu.f32 	%p11, %f7, 0f7F800000;
	@%p11 bra 	$L__BB1_12;
	mov.f32 	%f36, 0f00000000;
	mul.rn.f32 	%f64, %f5, %f36;
	mov.b32 	%r89, 0;
	bra.uni 	$L__BB1_17;
$L__BB1_12:
	mov.b32 	%r18, %f5;
	shl.b32 	%r61, %r18, 8;
	or.b32  	%r19, %r61, -2147483648;
	mov.b64 	%rd50, 0;
	mov.b32 	%r86, 0;
	mov.u64 	%rd48, __cudart_i2opi_f;
	mov.u64 	%rd49, %rd1;
$L__BB1_13:
	.pragma "nounroll";
	ld.global.nc.u32 	%r62, [%rd48];
	mad.wide.u32 	%rd34, %r62, %r19, %rd50;
	shr.u64 	%rd50, %rd34, 32;
	st.local.u32 	[%rd49], %rd34;
	add.s32 	%r86, %r86, 1;
	add.s64 	%rd49, %rd49, 4;
	add.s64 	%rd48, %rd48, 4;
	setp.ne.s32 	%p12, %r86, 6;
	@%p12 bra 	$L__BB1_13;
	shr.u32 	%r63, %r18, 23;
	st.local.u32 	[%rd1+24], %rd50;
	and.b32  	%r22, %r63, 31;
	and.b32  	%r64, %r63, 224;
	add.s32 	%r65, %r64, -128;
	shr.u32 	%r66, %r65, 5;
	mul.wide.u32 	%rd35, %r66, 4;
	sub.s64 	%rd15, %rd1, %rd35;
	ld.local.u32 	%r87, [%rd15+24];
	ld.local.u32 	%r88, [%rd15+20];
	setp.eq.s32 	%p13, %r22, 0;
	@%p13 bra 	$L__BB1_16;
	shf.l.wrap.b32 	%r87, %r88, %r87, %r22;
	ld.local.u32 	%r67, [%rd15+16];
	shf.l.wrap.b32 	%r88, %r67, %r88, %r22;
$L__BB1_16:
	shr.u32 	%r68, %r87, 30;
	shf.l.wrap.b32 	%r69, %r88, %r87, 2;
	shl.b32 	%r70, %r88, 2;
	shr.u32 	%r71, %r69, 31;
	add.s32 	%r72, %r71, %r68;
	neg.s32 	%r73, %r72;
	setp.lt.s32 	%p14, %r18, 0;
	selp.b32 	%r89, %r73, %r72, %p14;
	xor.b32  	%r74, %r69, %r18;
	shr.s32 	%r75, %r69, 31;
	xor.b32  	%r76, %r75, %r69;
	xor.b32  	%r77, %r75, %r70;
	cvt.u64.u32 	%rd36, %r76;
	shl.b64 	%rd37, %rd36, 32;
	cvt.u64.u32 	%rd38, %r77;
	or.b64  	%rd39, %rd37, %rd38;
	cvt.rn.f64.s64 	%fd7, %rd39;
	mul.f64 	%fd8, %fd7, 0d3BF921FB54442D19;
	cvt.rn.f32.f64 	%f34, %fd8;
	neg.f32 	%f35, %f34;
	setp.lt.s32 	%p15, %r74, 0;
	selp.f32 	%f64, %f35, %f34, %p15;
$L__BB1_17:
	mul.rn.f32 	%f37, %f64, %f64;
	and.b32  	%r79, %r89, 1;
	setp.eq.b32 	%p16, %r79, 1;
	selp.f32 	%f38, 0f3F800000, %f64, %p16;
	fma.rn.f32 	%f39, %f37, %f38, 0f00000000;
	fma.rn.f32 	%f40, %f37, 0f37CBAC00, 0fBAB607ED;
	selp.f32 	%f41, %f40, 0fB94D4153, %p16;
	selp.f32 	%f42, 0f3D2AAABB, 0f3C0885E4, %p16;
	fma.rn.f32 	%f43, %f41, %f37, %f42;
	selp.f32 	%f44, 0fBEFFFFFF, 0fBE2AAAA8, %p16;
	fma.rn.f32 	%f45, %f43, %f37, %f44;
	fma.rn.f32 	%f46, %f45, %f39, %f38;
	and.b32  	%r80, %r89, 2;
	setp.eq.s32 	%p17, %r80, 0;
	mov.f32 	%f47, 0f00000000;
	sub.f32 	%f48, %f47, %f46;
	selp.f32 	%f49, %f46, %f48, %p17;
	mul.f32 	%f50, %f3, %f11;
	mul.f32 	%f51, %f4, %f49;
	sub.f32 	%f52, %f50, %f51;
	mul.f32 	%f53, %f3, %f49;
	fma.rn.f32 	%f54, %f4, %f11, %f53;
	add.f32 	%f55, %f1, %f52;
	add.f32 	%f56, %f2, %f54;
	mul.f32 	%f57, %f55, 0f3F000000;
	mul.f32 	%f58, %f56, 0f3F000000;
	mul.lo.s32 	%r81, %r3, %r32;
	cvta.to.global.u64 	%rd40, %rd17;
	mul.wide.s32 	%rd41, %r81, 8;
	add.s64 	%rd42, %rd40, %rd41;
	st.global.f32 	[%rd42], %f57;
	st.global.f32 	[%rd42+4], %f58;
	sub.f32 	%f59, %f1, %f52;
	sub.f32 	%f60, %f2, %f54;
	mul.f32 	%f61, %f59, 0f3F000000;
	mul.f32 	%f62, %f60, 0f3F000000;
	mul.wide.s32 	%rd43, %r32, 8;
	add.s64 	%rd44, %rd42, %rd43;
	st.global.f32 	[%rd44], %f61;
	st.global.f32 	[%rd44+4], %f62;
$L__BB1_18:
	ret;

}
	// .globl	_Z14bandpassFilterP9complex_fif
.visible .entry _Z14bandpassFilterP9complex_fif(
	.param .u64 .ptr .align 1 _Z14bandpassFilterP9complex_fif_param_0,
	.param .u32 _Z14bandpassFilterP9complex_fif_param_1,
	.param .f32 _Z14bandpassFilterP9complex_fif_param_2
)
{
	.reg .pred 	%p<5>;
	.reg .b32 	%r<7>;
	.reg .b32 	%f<6>;
	.reg .b64 	%rd<5>;

	ld.param.u64 	%rd1, [_Z14bandpassFilterP9complex_fif_param_0];
	ld.param.u32 	%r2, [_Z14bandpassFilterP9complex_fif_param_1];
	ld.param.f32 	%f1, [_Z14bandpassFilterP9complex_fif_param_2];
	mov.u32 	%r3, %ctaid.x;
	mov.u32 	%r4, %ntid.x;
	mov.u32 	%r5, %tid.x;
	mad.lo.s32 	%r1, %r3, %r4, %r5;
	setp.ge.s32 	%p1, %r1, %r2;
	@%p1 bra 	$L__BB2_3;
	cvt.rn.f32.s32 	%f2, %r1;
	cvt.rn.f32.s32 	%f3, %r2;
	div.rn.f32 	%f4, %f2, %f3;
	mul.f32 	%f5, %f1, %f4;
	setp.geu.f32 	%p2, %f5, 0f42A00000;
	setp.leu.f32 	%p3, %f5, 0f45FA0000;
	and.pred  	%p4, %p2, %p3;
	@%p4 bra 	$L__BB2_3;
	cvta.to.global.u64 	%rd2, %rd1;
	mul.wide.s32 	%rd3, %r1, 8;
	add.s64 	%rd4, %rd2, %rd3;
	mov.b32 	%r6, 0;
	st.global.u32 	[%rd4], %r6;
	st.global.u32 	[%rd4+4], %r6;
$L__BB2_3:
	ret;

}


// ===== COMPILED SASS (sm_100) =====

	.target	sm_100

	.elftype	@"ET_EXEC"


//--------------------- .note.nv.tkinfo           --------------------------
	.section	.note.nv.tkinfo,"",@"SHT_NOTE"
	.sectionflags	@"SHF_NOTE_NV_TKINFO"
	.tkinfo
        /*0018*/ 	.word	0x00000002
        /*0030*/ 	.string	""
        /*0030*/ 	.string	"ptxas"
        /*0030*/ 	.string	"Cuda compilation tools, release 13.0, V13.0.88"
        /*0030*/ 	.string	"Build cuda_13.0.r13.0/compiler.36424714_0"
        /*0030*/ 	.string	"-arch sm_100 -m 64 "



//--------------------- .note.nv.cuinfo           --------------------------
	.section	.note.nv.cuinfo,"",@"SHT_NOTE"
	.sectionflags	@"SHF_NOTE_NV_CUINFO"
        /*0018*/ 	.short	0x0002
        /*001a*/ 	.short	0x0064
        /*001c*/ 	.short	0x0082
	.zero		2


//--------------------- .nv.info                  --------------------------
	.section	.nv.info,"",@"SHT_CUDA_INFO"
	.align	4


	//----- nvinfo : EIATTR_REGCOUNT
	.align		4
        /*0000*/ 	.byte	0x04, 0x2f
        /*0002*/ 	.short	(.L_2 - .L_1)
	.align		4
.L_1:
        /*0004*/ 	.word	index@(_Z9fftKernelP9complex_fS0_ii)
        /*0008*/ 	.word	0x0000001d


	//----- nvinfo : EIATTR_FRAME_SIZE
	.align		4
.L_2:
        /*000c*/ 	.byte	0x04, 0x11
        /*000e*/ 	.short	(.L_4 - .L_3)
	.align		4
.L_3:
        /*0010*/ 	.word	index@($__internal_2_$__cuda_sm20_div_rn_f64_full)
        /*0014*/ 	.word	0x00000020


	//----- nvinfo : EIATTR_FRAME_SIZE
	.align		4
.L_4:
        /*0018*/ 	.byte	0x04, 0x11
        /*001a*/ 	.short	(.L_6 - .L_5)
	.align		4
.L_5:
        /*001c*/ 	.word	index@(_Z9fftKernelP9complex_fS0_ii)
        /*0020*/ 	.word	0x00000020


	//----- nvinfo : EIATTR_REGCOUNT
	.align		4
.L_6:
        /*0024*/ 	.byte	0x04, 0x2f
        /*0026*/ 	.short	(.L_8 - .L_7)
	.align		4
.L_7:
        /*0028*/ 	.word	index@(_Z10ifftKernelP9complex_fS0_ii)
        /*002c*/ 	.word	0x0000001c


	//----- nvinfo : EIATTR_FRAME_SIZE
	.align		4
.L_8:
        /*0030*/ 	.byte	0x04, 0x11
        /*0032*/ 	.short	(.L_10 - .L_9)
	.align		4
.L_9:
        /*0034*/ 	.word	index@($__internal_1_$__cuda_sm20_div_rn_f64_full)
        /*0038*/ 	.word	0x00000020


	//----- nvinfo : EIATTR_FRAME_SIZE
	.align		4
.L_10:
        /*003c*/ 	.byte	0x04, 0x11
        /*003e*/ 	.short	(.L_12 - .L_11)
	.align		4
.L_11:
        /*0040*/ 	.word	index@(_Z10ifftKernelP9complex_fS0_ii)
        /*0044*/ 	.word	0x00000020


	//----- nvinfo : EIATTR_REGCOUNT
	.align		4
.L_12:
        /*0048*/ 	.byte	0x04, 0x2f
        /*004a*/ 	.short	(.L_14 - .L_13)
	.align		4
.L_13:
        /*004c*/ 	.word	index@(_Z14bandpassFilterP9complex_fif)
        /*0050*/ 	.word	0x00000010


	//----- nvinfo : EIATTR_FRAME_SIZE
	.align		4
.L_14:
        /*0054*/ 	.byte	0x04, 0x11
        /*0056*/ 	.short	(.L_16 - .L_15)
	.align		4
.L_15:
        /*0058*/ 	.word	index@($__internal_0_$__cuda_sm3x_div_rn_noftz_f32_slowpath)
        /*005c*/ 	.word	0x00000000


	//----- nvinfo : EIATTR_FRAME_SIZE
	.align		4
.L_16:
        /*0060*/ 	.byte	0x04, 0x11
        /*0062*/ 	.short	(.L_18 - .L_17)
	.align		4
.L_17:
        /*0064*/ 	.word	index@(_Z14bandpassFilterP9complex_fif)
        /*0068*/ 	.word	0x00000000


	//----- nvinfo : EIATTR_MIN_STACK_SIZE
	.align		4
.L_18:
        /*006c*/ 	.byte	0x04, 0x12
        /*006e*/ 	.short	(.L_20 - .L_19)
	.align		4
.L_19:
        /*0070*/ 	.word	index@(_Z14bandpassFilterP9complex_fif)
        /*0074*/ 	.word	0x00000000


	//----- nvinfo : EIATTR_MIN_STACK_SIZE
	.align		4
.L_20:
        /*0078*/ 	.byte	0x04, 0x12
        /*007a*/ 	.short	(.L_22 - .L_21)
	.align		4
.L_21:
        /*007c*/ 	.word	index@(_Z10ifftKernelP9complex_fS0_ii)
        /*0080*/ 	.word	0x00000020


	//----- nvinfo : EIATTR_MIN_STACK_SIZE
	.align		4
.L_22:
        /*0084*/ 	.byte	0x04, 0x12
        /*0086*/ 	.short	(.L_24 - .L_23)
	.align		4
.L_23:
        /*0088*/ 	.word	index@(_Z9fftKernelP9complex_fS0_ii)
        /*008c*/ 	.word	0x00000020
.L_24:


//--------------------- .nv.compat                --------------------------
	.section	.nv.compat,"",@"SHT_CUDA_COMPAT_INFO"
	.align	4
        /*0000*/ 	.byte	0x02, 0x09, 0x00, 0x00, 0x02, 0x02, 0x01, 0x00, 0x02, 0x05, 0x05, 0x00, 0x03, 0x07, 0x01, 0x01
        /*0010*/ 	.byte	0x02, 0x03, 0x00, 0x00, 0x02, 0x06, 0x01, 0x00, 0x04, 0x0b, 0x08, 0x00, 0x01, 0x00, 0x00, 0x00
        /*0020*/ 	.byte	0x00, 0x00, 0x00, 0x00


//--------------------- .nv.info._Z14bandpassFilterP9complex_fif --------------------------
	.section	.nv.info._Z14bandpassFilterP9complex_fif,"",@"SHT_CUDA_INFO"
	.sectionflags	@""
	.align	4


	//----- nvinfo : EIATTR_CUDA_API_VERSION
	.align		4
        /*0000*/ 	.byte	0x04, 0x37
        /*0002*/ 	.short	(.L_26 - .L_25)
.L_25:
        /*0004*/ 	.word	0x00000082


	//----- nvinfo : EIATTR_KPARAM_INFO
	.align		4
.L_26:
        /*0008*/ 	.byte	0x04, 0x17
        /*000a*/ 	.short	(.L_28 - .L_27)
.L_27:
        /*000c*/ 	.word	0x00000000
        /*0010*/ 	.short	0x0002
        /*0012*/ 	.short	0x000c
        /*0014*/ 	.byte	0x00, 0xf0, 0x11, 0x00


	//----- nvinfo : EIATTR_KPARAM_INFO
	.align		4
.L_28:
        /*0018*/ 	.byte	0x04, 0x17
        /*001a*/ 	.short	(.L_30 - .L_29)
.L_29:
        /*001c*/ 	.word	0x00000000
        /*0020*/ 	.short	0x0001
        /*0022*/ 	.short	0x0008
        /*0024*/ 	.byte	0x00, 0xf0, 0x11, 0x00


	//----- nvinfo : EIATTR_KPARAM_INFO
	.align		4
.L_30:
        /*0028*/ 	.byte	0x04, 0x17
        /*002a*/ 	.short	(.L_32 - .L_31)
.L_31:
        /*002c*/ 	.word	0x00000000
        /*0030*/ 	.short	0x0000
        /*0032*/ 	.short	0x0000
        /*0034*/ 	.byte	0x00, 0xf5, 0x21, 0x00


	//----- nvinfo : EIATTR_SPARSE_MMA_MASK
	.align		4
.L_32:
        /*0038*/ 	.byte	0x03, 0x50
        /*003a*/ 	.short	0x0000


	//----- nvinfo : EIATTR_MAXREG_COUNT
	.align		4
        /*003c*/ 	.byte	0x03, 0x1b
        /*003e*/ 	.short	0x00ff


	//----- nvinfo : EIATTR_MERCURY_ISA_VERSION
	.align		4
        /*0040*/ 	.byte	0x03, 0x5f
        /*0042*/ 	.short	0x0101


	//----- nvinfo : EIATTR_VRC_CTA_INIT_COUNT
	.align		4
        /*0044*/ 	.byte	0x02, 0x4a
	.zero		1
	.zero		1


	//----- nvinfo : EIATTR_EXIT_INSTR_OFFSETS
	.align		4
        /*0048*/ 	.byte	0x04, 0x1c
        /*004a*/ 	.short	(.L_34 - .L_33)


	//   ....[0]....
.L_33:
        /*004c*/ 	.word	0x00000070


	//   ....[1]....
        /*0050*/ 	.word	0x000001c0


	//   ....[2]....
        /*0054*/ 	.word	0x00000210


	//----- nvinfo : EIATTR_CRS_STACK_SIZE
	.align		4
.L_34:
        /*0058*/ 	.byte	0x04, 0x1e
        /*005a*/ 	.short	(.L_36 - .L_35)
.L_35:
        /*005c*/ 	.word	0x00000000


	//----- nvinfo : EIATTR_CBANK_PARAM_SIZE
	.align		4
.L_36:
        /*0060*/ 	.byte	0x03, 0x19
        /*0062*/ 	.short	0x0010


	//----- nvinfo : EIATTR_PARAM_CBANK
	.align		4
        /*0064*/ 	.byte	0x04, 0x0a
        /*0066*/ 	.short	(.L_38 - .L_37)
	.align		4
.L_37:
        /*0068*/ 	.word	index@(.nv.constant0._Z14bandpassFilterP9complex_fif)
        /*006c*/ 	.short	0x0380
        /*006e*/ 	.short	0x0010


	//----- nvinfo : EIATTR_SW_WAR
	.align		4
.L_38:
        /*0070*/ 	.byte	0x04, 0x36
        /*0072*/ 	.short	(.L_40 - .L_39)
.L_39:
        /*0074*/ 	.word	0x00000008
.L_40:


//--------------------- .nv.info._Z10ifftKernelP9complex_fS0_ii --------------------------
	.section	.nv.info._Z10ifftKernelP9complex_fS0_ii,"",@"SHT_CUDA_INFO"
	.sectionflags	@""
	.align	4


	//----- nvinfo : EIATTR_CUDA_API_VERSION
	.align		4
        /*0000*/ 	.byte	0x04, 0x37
        /*0002*/ 	.short	(.L_42 - .L_41)
.L_41:
        /*0004*/ 	.word	0x00000082


	//----- nvinfo : EIATTR_KPARAM_INFO
	.align		4
.L_42:
        /*0008*/ 	.byte	0x04, 0x17
        /*000a*/ 	.short	(.L_44 - .L_43)
.L_43:
        /*000c*/ 	.word	0x00000000
        /*0010*/ 	.short	0x0003
        /*0012*/ 	.short	0x0014
        /*0014*/ 	.byte	0x00, 0xf0, 0x11, 0x00


	//----- nvinfo : EIATTR_KPARAM_INFO
	.align		4
.L_44:
        /*0018*/ 	.byte	0x04, 0x17
        /*001a*/ 	.short	(.L_46 - .L_45)
.L_45:
        /*001c*/ 	.word	0x00000000
        /*0020*/ 	.short	0x0002
        /*0022*/ 	.short	0x0010
        /*0024*/ 	.byte	0x00, 0xf0, 0x11, 0x00


	//----- nvinfo : EIATTR_KPARAM_INFO
	.align		4
.L_46:
        /*0028*/ 	.byte	0x04, 0x17
        /*002a*/ 	.short	(.L_48 - .L_47)
.L_47:
        /*002c*/ 	.word	0x00000000
        /*0030*/ 	.short	0x0001
        /*0032*/ 	.short	0x0008
        /*0034*/ 	.byte	0x00, 0xf5, 0x21, 0x00


	//----- nvinfo : EIATTR_KPARAM_INFO
	.align		4
.L_48:
        /*0038*/ 	.byte	0x04, 0x17
        /*003a*/ 	.short	(.L_50 - .L_49)
.L_49:
        /*003c*/ 	.word	0x00000000
        /*0040*/ 	.short	0x0000
        /*0042*/ 	.short	0x0000
        /*0044*/ 	.byte	0x00, 0xf5, 0x21, 0x00


	//----- nvinfo : EIATTR_SPARSE_MMA_MASK
	.align		4
.L_50:
        /*0048*/ 	.byte	0x03, 0x50
        /*004a*/ 	.short	0x0000


	//----- nvinfo : EIATTR_MAXREG_COUNT
	.align		4
        /*004c*/ 	.byte	0x03, 0x1b
        /*004e*/ 	.short	0x00ff


	//----- nvinfo : EIATTR_MERCURY_ISA_VERSION
	.align		4
        /*0050*/ 	.byte	0x03, 0x5f
        /*0052*/ 	.short	0x0101


	//----- nvinfo : EIATTR_VRC_CTA_INIT_COUNT
	.align		4
        /*0054*/ 	.byte	0x02, 0x4a
	.zero		1
	.zero		1


	//----- nvinfo : EIATTR_EXIT_INSTR_OFFSETS
	.align		4
        /*0058*/ 	.byte	0x04, 0x1c
        /*005a*/ 	.short	(.L_52 - .L_51)


	//   ....[0]....
.L_51:
        /*005c*/ 	.word	0x000000a0


	//   ....[1]....
        /*0060*/ 	.word	0x00000e30


	//----- nvinfo : EIATTR_CRS_STACK_SIZE
	.align		4
.L_52:
        /*0064*/ 	.byte	0x04, 0x1e
        /*0066*/ 	.short	(.L_54 - .L_53)
.L_53:
        /*0068*/ 	.word	0x00000000


	//----- nvinfo : EIATTR_CBANK_PARAM_SIZE
	.align		4
.L_54:
        /*006c*/ 	.byte	0x03, 0x19
        /*006e*/ 	.short	0x0018


	//----- nvinfo : EIATTR_PARAM_CBANK
	.align		4
        /*0070*/ 	.byte	0x04, 0x0a
        /*0072*/ 	.short	(.L_56 - .L_55)
	.align		4
.L_55:
        /*0074*/ 	.word	index@(.nv.constant0._Z10ifftKernelP9complex_fS0_ii)
        /*0078*/ 	.short	0x0380
        /*007a*/ 	.short	0x0018


	//----- nvinfo : EIATTR_SW_WAR
	.align		4
.L_56:
        /*007c*/ 	.byte	0x04, 0x36
        /*007e*/ 	.short	(.L_58 - .L_57)
.L_57:
        /*0080*/ 	.word	0x00000008
.L_58:


//--------------------- .nv.info._Z9fftKernelP9complex_fS0_ii --------------------------
	.section	.nv.info._Z9fftKernelP9complex_fS0_ii,"",@"SHT_CUDA_INFO"
	.sectionflags	@""
	.align	4


	//----- nvinfo : EIATTR_CUDA_API_VERSION
	.align		4
        /*0000*/ 	.byte	0x04, 0x37
        /*0002*/ 	.short	(.L_60 - .L_59)
.L_59:
        /*0004*/ 	.word	0x00000082


	//----- nvinfo : EIATTR_KPARAM_INFO
	.align		4
.L_60:
        /*0008*/ 	.byte	0x04, 0x17
        /*000a*/ 	.short	(.L_62 - .L_61)
.L_61:
        /*000c*/ 	.word	0x00000000
        /*0010*/ 	.short	0x0003
        /*0012*/ 	.short	0x0014
        /*0014*/ 	.byte	0x00, 0xf0, 0x11, 0x00


	//----- nvinfo : EIATTR_KPARAM_INFO
	.align		4
.L_62:
        /*0018*/ 	.byte	0x04, 0x17
        /*001a*/ 	.short	(.L_64 - .L_63)
.L_63:
        /*001c*/ 	.word	0x00000000
        /*0020*/ 	.short	0x0002
        /*0022*/ 	.short	0x0010
        /*0024*/ 	.byte	0x00, 0xf0, 0x11, 0x00


	//----- nvinfo : EIATTR_KPARAM_INFO
	.align		4
.L_64:
        /*0028*/ 	.byte	0x04, 0x17
        /*002a*/ 	.short	(.L_66 - .L_65)
.L_65:
        /*002c*/ 	.word	0x00000000
        /*0030*/ 	.short	0x0001
        /*0032*/ 	.short	0x0008
        /*0034*/ 	.byte	0x00, 0xf5, 0x21, 0x00


	//----- nvinfo : EIATTR_KPARAM_INFO
	.align		4
.L_66:
        /*0038*/ 	.byte	0x04, 0x17
        /*003a*/ 	.short	(.L_68 - .L_67)
.L_67:
        /*003c*/ 	.word	0x00000000
        /*0040*/ 	.short	0x0000
        /*0042*/ 	.short	0x0000
        /*0044*/ 	.byte	0x00, 0xf5, 0x21, 0x00


	//----- nvinfo : EIATTR_SPARSE_MMA_MASK
	.align		4
.L_68:
        /*0048*/ 	.byte	0x03, 0x50
        /*004a*/ 	.short	0x0000


	//----- nvinfo : EIATTR_MAXREG_COUNT
	.align		4
        /*004c*/ 	.byte	0x03, 0x1b
        /*004e*/ 	.short	0x00ff


	//----- nvinfo : EIATTR_MERCURY_ISA_VERSION
	.align		4
        /*0050*/ 	.byte	0x03, 0x5f
        /*0052*/ 	.short	0x0101


	//----- nvinfo : EIATTR_VRC_CTA_INIT_COUNT
	.align		4
        /*0054*/ 	.byte	0x02, 0x4a
	.zero		1
	.zero		1


	//----- nvinfo : EIATTR_EXIT_INSTR_OFFSETS
	.align		4
        /*0058*/ 	.byte	0x04, 0x1c
        /*005a*/ 	.short	(.L_70 - .L_69)


	//   ....[0]....
.L_69:
        /*005c*/ 	.word	0x000000a0


	//   ....[1]....
        /*0060*/ 	.word	0x00000df0


	//----- nvinfo : EIATTR_CRS_STACK_SIZE
	.align		4
.L_70:
        /*0064*/ 	.byte	0x04, 0x1e
        /*0066*/ 	.short	(.L_72 - .L_71)
.L_71:
        /*0068*/ 	.word	0x00000000


	//----- nvinfo : EIATTR_CBANK_PARAM_SIZE
	.align		4
.L_72:
        /*006c*/ 	.byte	0x03, 0x19
        /*006e*/ 	.short	0x0018


	//----- nvinfo : EIATTR_PARAM_CBANK
	.align		4
        /*0070*/ 	.byte	0x04, 0x0a
        /*0072*/ 	.short	(.L_74 - .L_73)
	.align		4
.L_73:
        /*0074*/ 	.word	index@(.nv.constant0._Z9fftKernelP9complex_fS0_ii)
        /*0078*/ 	.short	0x0380
        /*007a*/ 	.short	0x0018


	//----- nvinfo : EIATTR_SW_WAR
	.align		4
.L_74:
        /*007c*/ 	.byte	0x04, 0x36
        /*007e*/ 	.short	(.L_76 - .L_75)
.L_75:
        /*0080*/ 	.word	0x00000008
.L_76:


//--------------------- .nv.callgraph             --------------------------
	.section	.nv.callgraph,"",@"SHT_CUDA_CALLGRAPH"
	.align	4
	.sectionentsize	8
	.align		4
        /*0000*/ 	.word	0x00000000
	.align		4
        /*0004*/ 	.word	0xffffffff
	.align		4
        /*0008*/ 	.word	0x00000000
	.align		4
        /*000c*/ 	.word	0xfffffffe
	.align		4
        /*0010*/ 	.word	0x00000000
	.align		4
        /*0014*/ 	.word	0xfffffffd
	.align		4
        /*0018*/ 	.word	0x00000000
	.align		4
        /*001c*/ 	.word	0xfffffffc


//--------------------- .nv.constant4             --------------------------
	.section	.nv.constant4,"a",@progbits
	.align	8
	.align		8
.nv.constant4:
        /*0000*/ 	.dword	__cudart_i2opi_f


//--------------------- .text._Z14bandpassFilterP9complex_fif --------------------------
	.section	.text._Z14bandpassFilterP9complex_fif,"ax",@progbits
	.align	128
        .global         _Z14bandpassFilterP9complex_fif
        .type           _Z14bandpassFilterP9complex_fif,@function
        .size           _Z14bandpassFilterP9complex_fif,(.L_x_42 - _Z14bandpassFilterP9complex_fif)
        .other          _Z14bandpassFilterP9complex_fif,@"STO_CUDA_ENTRY STV_DEFAULT"
_Z14bandpassFilterP9complex_fif:
.text._Z14bandpassFilterP9complex_fif:
[----:B------:R-:W-:Y:S01]  /*0000*/  LDC R1, c[0x0][0x37c] ;  /* 0x0000df00ff017b82 */ /* 0x000fe20000000800 */
[----:B------:R-:W0:Y:S07]  /*0010*/  S2R R3, SR_TID.X ;  /* 0x0000000000037919 */ /* 0x000e2e0000002100 */
[----:B------:R-:W0:Y:S01]  /*0020*/  S2UR UR4, SR_CTAID.X ;  /* 0x00000000000479c3 */ /* 0x000e220000002500 */
[----:B------:R-:W1:Y:S07]  /*0030*/  LDCU UR5, c[0x0][0x388] ;  /* 0x00007100ff0577ac */ /* 0x000e6e0008000800 */
[----:B------:R-:W0:Y:S02]  /*0040*/  LDC R2, c[0x0][0x360] ;  /* 0x0000d800ff027b82 */ /* 0x000e240000000800 */
[----:B0-----:R-:W-:-:S05]  /*0050*/  IMAD R2, R2, UR4, R3 ;  /* 0x0000000402027c24 */ /* 0x001fca000f8e0203 */
[----:B-1----:R-:W-:-:S13]  /*0060*/  ISETP.GE.AND P0, PT, R2, UR5, PT ;  /* 0x0000000502007c0c */ /* 0x002fda000bf06270 */
[----:B------:R-:W-:Y:S05]  /*0070*/  @P0 EXIT ;  /* 0x000000000000094d */ /* 0x000fea0003800000 */
[----:B------:R-:W-:Y:S01]  /*0080*/  I2FP.F32.S32 R3, UR5 ;  /* 0x0000000500037c45 */ /* 0x000fe20008201400 */
[----:B------:R-:W-:Y:S01]  /*0090*/  BSSY.RECONVERGENT B0, `(.L_x_0) ;  /* 0x000000d000007945 */ /* 0x000fe20003800200 */
[----:B------:R-:W-:Y:S02]  /*00a0*/  I2FP.F32.S32 R0, R2 ;  /* 0x0000000200007245 */ /* 0x000fe40000201400 */
[----:B------:R-:W0:Y:S08]  /*00b0*/  MUFU.RCP R4, R3 ;  /* 0x0000000300047308 */ /* 0x000e300000001000 */
[----:B------:R-:W1:Y:S01]  /*00c0*/  FCHK P0, R0, R3 ;  /* 0x0000000300007302 */ /* 0x000e620000000000 */
[----:B0-----:R-:W-:-:S04]  /*00d0*/  FFMA R5, -R3, R4, 1 ;  /* 0x3f80000003057423 */ /* 0x001fc80000000104 */
[----:B------:R-:W-:-:S04]  /*00e0*/  FFMA R5, R4, R5, R4 ;  /* 0x0000000504057223 */ /* 0x000fc80000000004 */
[----:B------:R-:W-:-:S04]  /*00f0*/  FFMA R4, R0, R5, RZ ;  /* 0x0000000500047223 */ /* 0x000fc800000000ff */
[----:B------:R-:W-:-:S04]  /*0100*/  FFMA R6, -R3, R4, R0 ;  /* 0x0000000403067223 */ /* 0x000fc80000000100 */
[----:B------:R-:W-:Y:S01]  /*0110*/  FFMA R4, R5, R6, R4 ;  /* 0x0000000605047223 */ /* 0x000fe20000000004 */
[----:B-1----:R-:W-:Y:S06]  /*0120*/  @!P0 BRA `(.L_x_1) ;  /* 0x00000000000c8947 */ /* 0x002fec0003800000 */
[----:B------:R-:W-:-:S07]  /*0130*/  MOV R4, 0x150 ;  /* 0x0000015000047802 */ /* 0x000fce0000000f00 */
[----:B------:R-:W-:Y:S05]  /*0140*/  CALL.REL.NOINC `($__internal_0_$__cuda_sm3x_div_rn_noftz_f32_slowpath) ;  /* 0x0000000000347944 */ /* 0x000fea0003c00000 */
[----:B------:R-:W-:-:S07]  /*0150*/  IMAD.MOV.U32 R4, RZ, RZ, R0 ;  /* 0x000000ffff047224 */ /* 0x000fce00078e0000 */
.L_x_1:
[----:B------:R-:W-:Y:S05]  /*0160*/  BSYNC.RECONVERGENT B0 ;  /* 0x0000000000007941 */ /* 0x000fea0003800200 */
.L_x_0:
[----:B------:R-:W0:Y:S02]  /*0170*/  LDCU UR4, c[0x0][0x38c] ;  /* 0x00007180ff0477ac */ /* 0x000e240008000800 */
[----:B0-----:R-:W-:Y:S01]  /*0180*/  FMUL R4, R4, UR4 ;  /* 0x0000000404047c20 */ /* 0x001fe20008400000 */
[----:B------:R-:W0:Y:S04]  /*0190*/  LDCU.64 UR4, c[0x0][0x358] ;  /* 0x00006b00ff0477ac */ /* 0x000e280008000a00 */
[C---:B------:R-:W-:Y:S02]  /*01a0*/  FSETP.GT.AND P0, PT, R4.reuse, 8000, PT ;  /* 0x45fa00000400780b */ /* 0x040fe40003f04000 */
[----:B------:R-:W-:-:S13]  /*01b0*/  FSETP.GEU.AND P1, PT, R4, 80, PT ;  /* 0x42a000000400780b */ /* 0x000fda0003f2e000 */
[----:B0-----:R-:W-:Y:S05]  /*01c0*/  @!P0 EXIT P1 ;  /* 0x000000000000894d */ /* 0x001fea0000800000 */
[----:B------:R-:W0:Y:S02]  /*01d0*/  LDC.64 R4, c[0x0][0x380] ;  /* 0x0000e000ff047b82 */ /* 0x000e240000000a00 */
[----:B0-----:R-:W-:-:S05]  /*01e0*/  IMAD.WIDE R2, R2, 0x8, R4 ;  /* 0x0000000802027825 */ /* 0x001fca00078e0204 */
[----:B------:R-:W-:Y:S04]  /*01f0*/  STG.E desc[UR4][R2.64], RZ ;  /* 0x000000ff02007986 */ /* 0x000fe8000c101904 */
[----:B------:R-:W-:Y:S01]  /*0200*/  STG.E desc[UR4][R2.64+0x4], RZ ;  /* 0x000004ff02007986 */ /* 0x000fe2000c101904 */
[----:B------:R-:W-:Y:S05]  /*0210*/  EXIT ;  /* 0x000000000000794d */ /* 0x000fea0003800000 */
        .weak           $__internal_0_$__cuda_sm3x_div_rn_noftz_f32_slowpath
        .type           $__internal_0_$__cuda_sm3x_div_rn_noftz_f32_slowpath,@function
        .size           $__internal_0_$__cuda_sm3x_div_rn_noftz_f32_slowpath,(.L_x_42 - $__internal_0_$__cuda_sm3x_div_rn_noftz_f32_slowpath)
$__internal_0_$__cuda_sm3x_div_rn_noftz_f32_slowpath:
[--C-:B------:R-:W-:Y:S01]  /*0220*/  SHF.R.U32.HI R6, RZ, 0x17, R3.reuse ;  /* 0x00000017ff067819 */ /* 0x100fe20000011603 */
[----:B------:R-:W-:Y:S01]  /*0230*/  BSSY.RECONVERGENT B1, `(.L_x_2) ;  /* 0x0000064000017945 */ /* 0x000fe20003800200 */
[--C-:B------:R-:W-:Y:S01]  /*0240*/  SHF.R.U32.HI R5, RZ, 0x17, R0.reuse ;  /* 0x00000017ff057819 */ /* 0x100fe20000011600 */
[----:B------:R-:W-:Y:S01]  /*0250*/  IMAD.MOV.U32 R7, RZ, RZ, R0 ;  /* 0x000000ffff077224 */ /* 0x000fe200078e0000 */
[----:B------:R-:W-:Y:S01]  /*0260*/  LOP3.LUT R6, R6, 0xff, RZ, 0xc0, !PT ;  /* 0x000000ff06067812 */ /* 0x000fe200078ec0ff */
[----:B------:R-:W-:Y:S01]  /*0270*/  IMAD.MOV.U32 R8, RZ, RZ, R3 ;  /* 0x000000ffff087224 */ /* 0x000fe200078e0003 */
[----:B------:R-:W-:-:S03]  /*0280*/  LOP3.LUT R5, R5, 0xff, RZ, 0xc0, !PT ;  /* 0x000000ff05057812 */ /* 0x000fc600078ec0ff */
[----:B------:R-:W-:Y:S02]  /*0290*/  VIADD R11, R6, 0xffffffff ;  /* 0xffffffff060b7836 */ /* 0x000fe40000000000 */
[----:B------:R-:W-:-:S03]  /*02a0*/  VIADD R10, R5, 0xffffffff ;  /* 0xffffffff050a7836 */ /* 0x000fc60000000000 */
[----:B------:R-:W-:-:S04]  /*02b0*/  ISETP.GT.U32.AND P0, PT, R11, 0xfd, PT ;  /* 0x000000fd0b00780c */ /* 0x000fc80003f04070 */
[----:B------:R-:W-:-:S13]  /*02c0*/  ISETP.GT.U32.OR P0, PT, R10, 0xfd, P0 ;  /* 0x000000fd0a00780c */ /* 0x000fda0000704470 */
[----:B------:R-:W-:Y:S01]  /*02d0*/  @!P0 IMAD.MOV.U32 R9, RZ, RZ, RZ ;  /* 0x000000ffff098224 */ /* 0x000fe200078e00ff */
[----:B------:R-:W-:Y:S06]  /*02e0*/  @!P0 BRA `(.L_x_3) ;  /* 0x00000000005c8947 */ /* 0x000fec0003800000 */
[----:B------:R-:W-:Y:S02]  /*02f0*/  FSETP.GTU.FTZ.AND P0, PT, |R0|, +INF , PT ;  /* 0x7f8000000000780b */ /* 0x000fe40003f1c200 */
[----:B------:R-:W-:-:S04]  /*0300*/  FSETP.GTU.FTZ.AND P1, PT, |R3|, +INF , PT ;  /* 0x7f8000000300780b */ /* 0x000fc80003f3c200 */
[----:B------:R-:W-:-:S13]  /*0310*/  PLOP3.LUT P0, PT, P0, P1, PT, 0xf8, 0x8f ;  /* 0x00000000008f781c */ /* 0x000fda0000703f70 */
[----:B------:R-:W-:Y:S05]  /*0320*/  @P0 BRA `(.L_x_4) ;  /* 0x00000004004c0947 */ /* 0x000fea0003800000 */
[----:B------:R-:W-:-:S13]  /*0330*/  LOP3.LUT P0, RZ, R8, 0x7fffffff, R7, 0xc8, !PT ;  /* 0x7fffffff08ff7812 */ /* 0x000fda000780c807 */
[----:B------:R-:W-:Y:S05]  /*0340*/  @!P0 BRA `(.L_x_5) ;  /* 0x00000004003c8947 */ /* 0x000fea0003800000 */
[C---:B------:R-:W-:Y:S02]  /*0350*/  FSETP.NEU.FTZ.AND P2, PT, |R0|.reuse, +INF , PT ;  /* 0x7f8000000000780b */ /* 0x040fe40003f5d200 */
[----:B------:R-:W-:Y:S02]  /*0360*/  FSETP.NEU.FTZ.AND P1, PT, |R3|, +INF , PT ;  /* 0x7f8000000300780b */ /* 0x000fe40003f3d200 */
[----:B------:R-:W-:-:S11]  /*0370*/  FSETP.NEU.FTZ.AND P0, PT, |R0|, +INF , PT ;  /* 0x7f8000000000780b */ /* 0x000fd60003f1d200 */
[----:B------:R-:W-:Y:S05]  /*0380*/  @!P1 BRA !P2, `(.L_x_5) ;  /* 0x00000004002c9947 */ /* 0x000fea0005000000 */
[----:B------:R-:W-:-:S04]  /*0390*/  LOP3.LUT P2, RZ, R7, 0x7fffffff, RZ, 0xc0, !PT ;  /* 0x7fffffff07ff7812 */ /* 0x000fc8000784c0ff */
[----:B------:R-:W-:-:S13]  /*03a0*/  PLOP3.LUT P1, PT, P1, P2, PT, 0x2f, 0xf2 ;  /* 0x0000000000f2781c */ /* 0x000fda0000f24577 */
[----:B------:R-:W-:Y:S05]  /*03b0*/  @P1 BRA `(.L_x_6) ;  /* 0x0000000400181947 */ /* 0x000fea0003800000 */
[----:B------:R-:W-:-:S04]  /*03c0*/  LOP3.LUT P1, RZ, R8, 0x7fffffff, RZ, 0xc0, !PT ;  /* 0x7fffffff08ff7812 */ /* 0x000fc8000782c0ff */
[----:B------:R-:W-:-:S13]  /*03d0*/  PLOP3.LUT P0, PT, P0, P1, PT, 0x2f, 0xf2 ;  /* 0x0000000000f2781c */ /* 0x000fda0000702577 */
[----:B------:R-:W-:Y:S05]  /*03e0*/  @P0 BRA `(.L_x_7) ;  /* 0x0000000400000947 */ /* 0x000fea0003800000 */
[----:B------:R-:W-:Y:S02]  /*03f0*/  ISETP.GE.AND P0, PT, R10, RZ, PT ;  /* 0x000000ff0a00720c */ /* 0x000fe40003f06270 */
[----:B------:R-:W-:-:S11]  /*0400*/  ISETP.GE.AND P1, PT, R11, RZ, PT ;  /* 0x000000ff0b00720c */ /* 0x000fd60003f26270 */
[----:B------:R-:W-:Y:S02]  /*0410*/  @P0 IMAD.MOV.U32 R9, RZ, RZ, RZ ;  /* 0x000000ffff090224 */ /* 0x000fe400078e00ff */
[----:B------:R-:W-:Y:S01]  /*0420*/  @!P0 FFMA R7, R0, 1.84467440737095516160e+19, RZ ;  /* 0x5f80000000078823 */ /* 0x000fe200000000ff */
[----:B------:R-:W-:Y:S02]  /*0430*/  @!P0 IMAD.MOV.U32 R9, RZ, RZ, -0x40 ;  /* 0xffffffc0ff098424 */ /* 0x000fe400078e00ff */
[----:B------:R-:W-:Y:S02]  /*0440*/  @!P1 FFMA R8, R3, 1.84467440737095516160e+19, RZ ;  /* 0x5f80000003089823 */ /* 0x000fe400000000ff */
[----:B------:R-:W-:-:S07]  /*0450*/  @!P1 VIADD R9, R9, 0x40 ;  /* 0x0000004009099836 */ /* 0x000fce0000000000 */
.L_x_3:
[----:B------:R-:W-:Y:S01]  /*0460*/  LEA R3, R6, 0xc0800000, 0x17 ;  /* 0xc080000006037811 */ /* 0x000fe200078eb8ff */
[----:B------:R-:W-:Y:S01]  /*0470*/  VIADD R5, R5, 0xffffff81 ;  /* 0xffffff8105057836 */ /* 0x000fe20000000000 */
[----:B------:R-:W-:Y:S03]  /*0480*/  BSSY.RECONVERGENT B2, `(.L_x_8) ;  /* 0x0000035000027945 */ /* 0x000fe60003800200 */
[----:B------:R-:W-:Y:S01]  /*0490*/  IMAD.IADD R3, R8, 0x1, -R3 ;  /* 0x0000000108037824 */ /* 0x000fe200078e0a03 */
[C---:B------:R-:W-:Y:S01]  /*04a0*/  IADD3 R6, PT, PT, R5.reuse, 0x7f, -R6 ;  /* 0x0000007f05067810 */ /* 0x040fe20007ffe806 */
[----:B------:R-:W-:Y:S02]  /*04b0*/  IMAD R0, R5, -0x800000, R7 ;  /* 0xff80000005007824 */ /* 0x000fe400078e0207 */
[----:B------:R-:W0:Y:S01]  /*04c0*/  MUFU.RCP R8, R3 ;  /* 0x0000000300087308 */ /* 0x000e220000001000 */
[----:B------:R-:W-:Y:S01]  /*04d0*/  FADD.FTZ R11, -R3, -RZ ;  /* 0x800000ff030b7221 */ /* 0x000fe20000010100 */
[----:B------:R-:W-:-:S03]  /*04e0*/  IMAD.IADD R6, R6, 0x1, R9 ;  /* 0x0000000106067824 */ /* 0x000fc600078e0209 */
[----:B0-----:R-:W-:-:S04]  /*04f0*/  FFMA R13, R8, R11, 1 ;  /* 0x3f800000080d7423 */ /* 0x001fc8000000000b */
[----:B------:R-:W-:-:S04]  /*0500*/  FFMA R10, R8, R13, R8 ;  /* 0x0000000d080a7223 */ /* 0x000fc80000000008 */
[----:B------:R-:W-:-:S04]  /*0510*/  FFMA R7, R0, R10, RZ ;  /* 0x0000000a00077223 */ /* 0x000fc800000000ff */
[----:B------:R-:W-:-:S04]  /*0520*/  FFMA R8, R11, R7, R0 ;  /* 0x000000070b087223 */ /* 0x000fc80000000000 */
[----:B------:R-:W-:-:S04]  /*0530*/  FFMA R7, R10, R8, R7 ;  /* 0x000000080a077223 */ /* 0x000fc80000000007 */
[----:B------:R-:W-:-:S04]  /*0540*/  FFMA R8, R11, R7, R0 ;  /* 0x000000070b087223 */ /* 0x000fc80000000000 */
[----:B------:R-:W-:-:S05]  /*0550*/  FFMA R0, R10, R8, R7 ;  /* 0x000000080a007223 */ /* 0x000fca0000000007 */
[----:B------:R-:W-:-:S04]  /*0560*/  SHF.R.U32.HI R3, RZ, 0x17, R0 ;  /* 0x00000017ff037819 */ /* 0x000fc80000011600 */
[----:B------:R-:W-:-:S05]  /*0570*/  LOP3.LUT R3, R3, 0xff, RZ, 0xc0, !PT ;  /* 0x000000ff03037812 */ /* 0x000fca00078ec0ff */
[----:B------:R-:W-:-:S04]  /*0580*/  IMAD.IADD R9, R3, 0x1, R6 ;  /* 0x0000000103097824 */ /* 0x000fc800078e0206 */
[----:B------:R-:W-:-:S05]  /*0590*/  VIADD R3, R9, 0xffffffff ;  /* 0xffffffff09037836 */ /* 0x000fca0000000000 */
[----:B------:R-:W-:-:S13]  /*05a0*/  ISETP.GE.U32.AND P0, PT, R3, 0xfe, PT ;  /* 0x000000fe0300780c */ /* 0x000fda0003f06070 */
[----:B------:R-:W-:Y:S05]  /*05b0*/  @!P0 BRA `(.L_x_9) ;  /* 0x0000000000808947 */ /* 0x000fea0003800000 */
[----:B------:R-:W-:-:S13]  /*05c0*/  ISETP.GT.AND P0, PT, R9, 0xfe, PT ;  /* 0x000000fe0900780c */ /* 0x000fda0003f04270 */
[----:B------:R-:W-:Y:S05]  /*05d0*/  @P0 BRA `(.L_x_10) ;  /* 0x00000000006c0947 */ /* 0x000fea0003800000 */
[----:B------:R-:W-:-:S13]  /*05e0*/  ISETP.GE.AND P0, PT, R9, 0x1, PT ;  /* 0x000000010900780c */ /* 0x000fda0003f06270 */
[----:B------:R-:W-:Y:S05]  /*05f0*/  @P0 BRA `(.L_x_11) ;  /* 0x0000000000740947 */ /* 0x000fea0003800000 */
[----:B------:R-:W-:Y:S02]  /*0600*/  ISETP.GE.AND P0, PT, R9, -0x18, PT ;  /* 0xffffffe80900780c */ /* 0x000fe40003f06270 */
[----:B------:R-:W-:-:S11]  /*0610*/  LOP3.LUT R0, R0, 0x80000000, RZ, 0xc0, !PT ;  /* 0x8000000000007812 */ /* 0x000fd600078ec0ff */
[----:B------:R-:W-:Y:S05]  /*0620*/  @!P0 BRA `(.L_x_11) ;  /* 0x0000000000688947 */ /* 0x000fea0003800000 */
[CCC-:B------:R-:W-:Y:S01]  /*0630*/  FFMA.RZ R3, R10.reuse, R8.reuse, R7.reuse ;  /* 0x000000080a037223 */ /* 0x1c0fe2000000c007 */
[CCC-:B------:R-:W-:Y:S01]  /*0640*/  FFMA.RM R6, R10.reuse, R8.reuse, R7.reuse ;  /* 0x000000080a067223 */ /* 0x1c0fe20000004007 */
[C---:B------:R-:W-:Y:S02]  /*0650*/  ISETP.NE.AND P2, PT, R9.reuse, RZ, PT ;  /* 0x000000ff0900720c */ /* 0x040fe40003f45270 */
[----:B------:R-:W-:Y:S02]  /*0660*/  ISETP.NE.AND P1, PT, R9, RZ, PT ;  /* 0x000000ff0900720c */ /* 0x000fe40003f25270 */
[----:B------:R-:W-:Y:S01]  /*0670*/  LOP3.LUT R5, R3, 0x7fffff, RZ, 0xc0, !PT ;  /* 0x007fffff03057812 */ /* 0x000fe200078ec0ff */
[----:B------:R-:W-:Y:S01]  /*0680*/  FFMA.RP R3, R10, R8, R7 ;  /* 0x000000080a037223 */ /* 0x000fe20000008007 */
[----:B------:R-:W-:Y:S02]  /*0690*/  VIADD R8, R9, 0x20 ;  /* 0x0000002009087836 */ /* 0x000fe40000000000 */
[----:B------:R-:W-:Y:S01]  /*06a0*/  LOP3.LUT R5, R5, 0x800000, RZ, 0xfc, !PT ;  /* 0x0080000005057812 */ /* 0x000fe200078efcff */
[----:B------:R-:W-:Y:S01]  /*06b0*/  IMAD.MOV R7, RZ, RZ, -R9 ;  /* 0x000000ffff077224 */ /* 0x000fe200078e0a09 */
[----:B------:R-:W-:-:S02]  /*06c0*/  FSETP.NEU.FTZ.AND P0, PT, R3, R6, PT ;  /* 0x000000060300720b */ /* 0x000fc40003f1d000 */
[----:B------:R-:W-:Y:S02]  /*06d0*/  SHF.L.U32 R8, R5, R8, RZ ;  /* 0x0000000805087219 */ /* 0x000fe400000006ff */
[----:B------:R-:W-:Y:S02]  /*06e0*/  SEL R6, R7, RZ, P2 ;  /* 0x000000ff07067207 */ /* 0x000fe40001000000 */
[----:B------:R-:W-:Y:S02]  /*06f0*/  ISETP.NE.AND P1, PT, R8, RZ, P1 ;  /* 0x000000ff0800720c */ /* 0x000fe40000f25270 */
[----:B------:R-:W-:Y:S02]  /*0700*/  SHF.R.U32.HI R6, RZ, R6, R5 ;  /* 0x00000006ff067219 */ /* 0x000fe40000011605 */
[----:B------:R-:W-:Y:S02]  /*0710*/  PLOP3.LUT P0, PT, P0, P1, PT, 0xf8, 0x8f ;  /* 0x00000000008f781c */ /* 0x000fe40000703f70 */
[----:B------:R-:W-:-:S02]  /*0720*/  SHF.R.U32.HI R8, RZ, 0x1, R6 ;  /* 0x00000001ff087819 */ /* 0x000fc40000011606 */
[----:B------:R-:W-:-:S04]  /*0730*/  SEL R3, RZ, 0x1, !P0 ;  /* 0x00000001ff037807 */ /* 0x000fc80004000000 */
[----:B------:R-:W-:-:S04]  /*0740*/  LOP3.LUT R3, R3, 0x1, R8, 0xf8, !PT ;  /* 0x0000000103037812 */ /* 0x000fc800078ef808 */
[----:B------:R-:W-:-:S05]  /*0750*/  LOP3.LUT R3, R3, R6, RZ, 0xc0, !PT ;  /* 0x0000000603037212 */ /* 0x000fca00078ec0ff */
[----:B------:R-:W-:-:S05]  /*0760*/  IMAD.IADD R3, R8, 0x1, R3 ;  /* 0x0000000108037824 */ /* 0x000fca00078e0203 */
[----:B------:R-:W-:Y:S01]  /*0770*/  LOP3.LUT R0, R3, R0, RZ, 0xfc, !PT ;  /* 0x0000000003007212 */ /* 0x000fe200078efcff */
[----:B------:R-:W-:Y:S06]  /*0780*/  BRA `(.L_x_11) ;  /* 0x0000000000107947 */ /* 0x000fec0003800000 */
.L_x_10:
[----:B------:R-:W-:-:S04]  /*0790*/  LOP3.LUT R0, R0, 0x80000000, RZ, 0xc0, !PT ;  /* 0x8000000000007812 */ /* 0x000fc800078ec0ff */
[----:B------:R-:W-:Y:S01]  /*07a0*/  LOP3.LUT R0, R0, 0x7f800000, RZ, 0xfc, !PT ;  /* 0x7f80000000007812 */ /* 0x000fe200078efcff */
[----:B------:R-:W-:Y:S06]  /*07b0*/  BRA `(.L_x_11) ;  /* 0x0000000000047947 */ /* 0x000fec0003800000 */
.L_x_9:
[----:B------:R-:W-:-:S07]  /*07c0*/  IMAD R0, R6, 0x800000, R0 ;  /* 0x0080000006007824 */ /* 0x000fce00078e0200 */
.L_x_11:
[----:B------:R-:W-:Y:S05]  /*07d0*/  BSYNC.RECONVERGENT B2 ;  /* 0x0000000000027941 */ /* 0x000fea0003800200 */
.L_x_8:
[----:B------:R-:W-:Y:S05]  /*07e0*/  BRA `(.L_x_12) ;  /* 0x0000000000207947 */ /* 0x000fea0003800000 */
.L_x_7:
[----:B------:R-:W-:-:S04]  /*07f0*/  LOP3.LUT R0, R8, 0x80000000, R7, 0x48, !PT ;  /* 0x8000000008007812 */ /* 0x000fc800078e4807 */
[----:B------:R-:W-:Y:S01]  /*0800*/  LOP3.LUT R0, R0, 0x7f800000, RZ, 0xfc, !PT ;  /* 0x7f80000000007812 */ /* 0x000fe200078efcff */
[----:B------:R-:W-:Y:S06]  /*0810*/  BRA `(.L_x_12) ;  /* 0x0000000000147947 */ /* 0x000fec0003800000 */
.L_x_6:
[----:B------:R-:W-:Y:S01]  /*0820*/  LOP3.LUT R0, R8, 0x80000000, R7, 0x48, !PT ;  /* 0x8000000008007812 */ /* 0x000fe200078e4807 */
[----:B------:R-:W-:Y:S06]  /*0830*/  BRA `(.L_x_12) ;  /* 0x00000000000c7947 */ /* 0x000fec0003800000 */
.L_x_5:
[----:B------:R-:W0:Y:S01]  /*0840*/  MUFU.RSQ R0, -QNAN ;  /* 0xffc0000000007908 */ /* 0x000e220000001400 */
[----:B------:R-:W-:Y:S05]  /*0850*/  BRA `(.L_x_12) ;  /* 0x0000000000047947 */ /* 0x000fea0003800000 */
.L_x_4:
[----:B------:R-:W-:-:S07]  /*0860*/  FADD.FTZ R0, R0, R3 ;  /* 0x0000000300007221 */ /* 0x000fce0000010000 */
.L_x_12:
[----:B------:R-:W-:Y:S05]  /*0870*/  BSYNC.RECONVERGENT B1 ;  /* 0x0000000000017941 */ /* 0x000fea0003800200 */
.L_x_2:
[----:B------:R-:W-:-:S04]  /*0880*/  IMAD.MOV.U32 R5, RZ, RZ, 0x0 ;  /* 0x00000000ff057424 */ /* 0x000fc800078e00ff */
[----:B0-----:R-:W-:Y:S05]  /*0890*/  RET.REL.NODEC R4 `(_Z14bandpassFilterP9complex_fif) ;  /* 0xfffffff404d87950 */ /* 0x001fea0003c3ffff */
.L_x_13:
[----:B------:R-:W-:-:S00]  /*08a0*/  BRA `(.L_x_13) ;  /* 0xfffffffc00fc7947 */ /* 0x000fc0000383ffff */
[----:B------:R-:W-:-:S00]  /*08b0*/  NOP ;  /* 0x0000000000007918 */ /* 0x000fc00000000000 */
        /* <DEDUP_REMOVED lines=12> */
.L_x_42:


//--------------------- .text._Z10ifftKernelP9complex_fS0_ii --------------------------
	.section	.text._Z10ifftKernelP9complex_fS0_ii,"ax",@progbits
	.align	128
        .global         _Z10ifftKernelP9complex_fS0_ii
        .type           _Z10ifftKernelP9complex_fS0_ii,@function
        .size           _Z10ifftKernelP9complex_fS0_ii,(.L_x_43 - _Z10ifftKernelP9complex_fS0_ii)
        .other          _Z10ifftKernelP9complex_fS0_ii,@"STO_CUDA_ENTRY STV_DEFAULT"
_Z10ifftKernelP9complex_fS0_ii:
.text._Z10ifftKernelP9complex_fS0_ii:
[----:B------:R-:W0:Y:S01]  /*0000*/  LDC R1, c[0x0][0x37c] ;  /* 0x0000df00ff017b82 */ /* 0x000e220000000800 */
[----:B------:R-:W1:Y:S07]  /*0010*/  S2R R3, SR_TID.X ;  /* 0x0000000000037919 */ /* 0x000e6e0000002100 */
[----:B------:R-:W2:Y:S01]  /*0020*/  LDC R8, c[0x0][0x390] ;  /* 0x0000e400ff087b82 */ /* 0x000ea20000000800 */
[----:B0-----:R-:W-:-:S07]  /*0030*/  VIADD R1, R1, 0xffffffe0 ;  /* 0xffffffe001017836 */ /* 0x001fce0000000000 */
[----:B------:R-:W1:Y:S08]  /*0040*/  S2UR UR4, SR_CTAID.X ;  /* 0x00000000000479c3 */ /* 0x000e700000002500 */
[----:B------:R-:W1:Y:S01]  /*0050*/  LDC R12, c[0x0][0x360] ;  /* 0x0000d800ff0c7b82 */ /* 0x000e620000000800 */
[----:B--2---:R-:W-:-:S04]  /*0060*/  LEA.HI R0, R8, R8, RZ, 0x1 ;  /* 0x0000000808007211 */ /* 0x004fc800078f08ff */
[----:B------:R-:W-:Y:S01]  /*0070*/  SHF.R.S32.HI R15, RZ, 0x1, R0 ;  /* 0x00000001ff0f7819 */ /* 0x000fe20000011400 */
[----:B-1----:R-:W-:-:S05]  /*0080*/  IMAD R12, R12, UR4, R3 ;  /* 0x000000040c0c7c24 */ /* 0x002fca000f8e0203 */
[----:B------:R-:W-:-:S13]  /*0090*/  ISETP.GE.AND P0, PT, R12, R15, PT ;  /* 0x0000000f0c00720c */ /* 0x000fda0003f06270 */
[----:B------:R-:W-:Y:S05]  /*00a0*/  @P0 EXIT ;  /* 0x000000000000094d */ /* 0x000fea0003800000 */
[----:B------:R-:W0:Y:S01]  /*00b0*/  I2F.F64 R8, R8 ;  /* 0x0000000800087312 */ /* 0x000e220000201c00 */
[----:B------:R-:W-:Y:S01]  /*00c0*/  IMAD.MOV.U32 R16, RZ, RZ, 0x1 ;  /* 0x00000001ff107424 */ /* 0x000fe200078e00ff */
[----:B------:R-:W1:Y:S01]  /*00d0*/  LDC.64 R2, c[0x0][0x380] ;  /* 0x0000e000ff027b82 */ /* 0x000e620000000a00 */
[----:B------:R-:W2:Y:S05]  /*00e0*/  LDCU.64 UR6, c[0x0][0x358] ;  /* 0x00006b00ff0677ac */ /* 0x000eaa0008000a00 */
[----:B0-----:R-:W0:Y:S01]  /*00f0*/  MUFU.RCP64H R17, R9 ;  /* 0x0000000900117308 */ /* 0x001e220000001800 */
[----:B------:R-:W-:Y:S01]  /*0100*/  UMOV UR4, 0x54442d18 ;  /* 0x54442d1800047882 */ /* 0x000fe20000000000 */
[----:B-1----:R-:W-:Y:S01]  /*0110*/  IMAD.WIDE R2, R12, 0x8, R2 ;  /* 0x000000080c027825 */ /* 0x002fe200078e0202 */
[----:B------:R-:W-:-:S04]  /*0120*/  UMOV UR5, 0x401921fb ;  /* 0x401921fb00057882 */ /* 0x000fc80000000000 */
[----:B--2---:R-:W5:Y:S01]  /*0130*/  LDG.E R5, desc[UR6][R2.64] ;  /* 0x0000000602057981 */ /* 0x004f62000c1e1900 */
[----:B0-----:R-:W-:Y:S01]  /*0140*/  DFMA R18, -R8, R16, 1 ;  /* 0x3ff000000812742b */ /* 0x001fe20000000110 */
[----:B------:R-:W-:Y:S02]  /*0150*/  IMAD.WIDE R14, R15, 0x8, R2 ;  /* 0x000000080f0e7825 */ /* 0x000fe400078e0202 */
[----:B------:R-:W5:Y:S04]  /*0160*/  LDG.E R7, desc[UR6][R2.64+0x4] ;  /* 0x0000040602077981 */ /* 0x000f68000c1e1900 */
[----:B------:R-:W5:Y:S01]  /*0170*/  LDG.E R10, desc[UR6][R14.64] ;  /* 0x000000060e0a7981 */ /* 0x000f62000c1e1900 */
[----:B------:R-:W-:-:S03]  /*0180*/  DFMA R18, R18, R18, R18 ;  /* 0x000000121212722b */ /* 0x000fc60000000012 */
[----:B------:R0:W5:Y:S05]  /*0190*/  LDG.E R11, desc[UR6][R14.64+0x4] ;  /* 0x000004060e0b7981 */ /* 0x00016a000c1e1900 */
[----:B------:R-:W-:Y:S01]  /*01a0*/  DFMA R18, R16, R18, R16 ;  /* 0x000000121012722b */ /* 0x000fe20000000010 */
[----:B------:R-:W0:Y:S07]  /*01b0*/  I2F.F64 R16, R12 ;  /* 0x0000000c00107312 */ /* 0x000e2e0000201c00 */
[----:B------:R-:W-:-:S08]  /*01c0*/  DFMA R20, -R8, R18, 1 ;  /* 0x3ff000000814742b */ /* 0x000fd00000000112 */
[----:B------:R-:W-:Y:S02]  /*01d0*/  DFMA R20, R18, R20, R18 ;  /* 0x000000141214722b */ /* 0x000fe40000000012 */
[----:B0-----:R-:W-:-:S08]  /*01e0*/  DMUL R14, R16, UR4 ;  /* 0x00000004100e7c28 */ /* 0x001fd00008000000 */
[----:B------:R-:W-:-:S08]  /*01f0*/  DMUL R2, R14, R20 ;  /* 0x000000140e027228 */ /* 0x000fd00000000000 */
[----:B------:R-:W-:-:S08]  /*0200*/  DFMA R16, -R8, R2, R14 ;  /* 0x000000020810722b */ /* 0x000fd0000000010e */
[----:B------:R-:W-:Y:S01]  /*0210*/  DFMA R2, R20, R16, R2 ;  /* 0x000000101402722b */ /* 0x000fe20000000002 */
[----:B------:R-:W-:-:S09]  /*0220*/  FSETP.GEU.AND P1, PT, |R15|, 6.5827683646048100446e-37, PT ;  /* 0x036000000f00780b */ /* 0x000fd20003f2e200 */
[----:B------:R-:W-:-:S05]  /*0230*/  FFMA R0, RZ, R9, R3 ;  /* 0x00000009ff007223 */ /* 0x000fca0000000003 */
[----:B------:R-:W-:Y:S01]  /*0240*/  FSETP.GT.AND P0, PT, |R0|, 1.469367938527859385e-39, PT ;  /* 0x001000000000780b */ /* 0x000fe20003f04200 */
[----:B------:R-:W-:Y:S01]  /*0250*/  BSSY.RECONVERGENT B0, `(.L_x_14) ;  /* 0x0000007000007945 */ /* 0x000fe20003800200 */
[----:B------:R-:W-:-:S11]  /*0260*/  IMAD.SHL.U32 R12, R12, 0x2, RZ ;  /* 0x000000020c0c7824 */ /* 0x000fd600078e00ff */
[----:B------:R-:W-:Y:S05]  /*0270*/  @P0 BRA P1, `(.L_x_15) ;  /* 0x0000000000100947 */ /* 0x000fea0000800000 */
[----:B------:R-:W-:-:S07]  /*0280*/  MOV R6, 0x2a0 ;  /* 0x000002a000067802 */ /* 0x000fce0000000f00 */
[----:B-----5:R-:W-:Y:S05]  /*0290*/  CALL.REL.NOINC `($__internal_1_$__cuda_sm20_div_rn_f64_full) ;  /* 0x0000000800e87944 */ /* 0x020fea0003c00000 */
[----:B------:R-:W-:Y:S02]  /*02a0*/  IMAD.MOV.U32 R2, RZ, RZ, R18 ;  /* 0x000000ffff027224 */ /* 0x000fe400078e0012 */
[----:B------:R-:W-:-:S07]  /*02b0*/  IMAD.MOV.U32 R3, RZ, RZ, R19 ;  /* 0x000000ffff037224 */ /* 0x000fce00078e0013 */
.L_x_15:
[----:B------:R-:W-:Y:S05]  /*02c0*/  BSYNC.RECONVERGENT B0 ;  /* 0x0000000000007941 */ /* 0x000fea0003800200 */
.L_x_14:
[----:B------:R-:W0:Y:S01]  /*02d0*/  F2F.F32.F64 R13, R2 ;  /* 0x00000002000d7310 */ /* 0x000e220000301000 */
[----:B------:R-:W-:Y:S01]  /*02e0*/  BSSY.RECONVERGENT B0, `(.L_x_16) ;  /* 0x0000042000007945 */ /* 0x000fe20003800200 */
[C---:B0-----:R-:W-:Y:S01]  /*02f0*/  FMUL R0, R13.reuse, 0.63661974668502807617 ;  /* 0x3f22f9830d007820 */ /* 0x041fe20000400000 */
[----:B------:R-:W-:-:S05]  /*0300*/  FSETP.GE.AND P0, PT, |R13|, 105615, PT ;  /* 0x47ce47800d00780b */ /* 0x000fca0003f06200 */
[----:B------:R-:W0:Y:S02]  /*0310*/  F2I.NTZ R0, R0 ;  /* 0x0000000000007305 */ /* 0x000e240000203100 */
[----:B0-----:R-:W-:Y:S01]  /*0320*/  I2FP.F32.S32 R14, R0 ;  /* 0x00000000000e7245 */ /* 0x001fe20000201400 */
[----:B------:R-:W-:-:S04]  /*0330*/  IMAD.MOV.U32 R16, RZ, RZ, R0 ;  /* 0x000000ffff107224 */ /* 0x000fc800078e0000 */
[----:B------:R-:W-:-:S04]  /*0340*/  FFMA R9, R14, -1.5707962512969970703, R13 ;  /* 0xbfc90fda0e097823 */ /* 0x000fc8000000000d */
[----:B------:R-:W-:-:S04]  /*0350*/  FFMA R9, R14, -7.5497894158615963534e-08, R9 ;  /* 0xb3a221680e097823 */ /* 0x000fc80000000009 */
[----:B------:R-:W-:-:S04]  /*0360*/  FFMA R14, R14, -5.3903029534742383927e-15, R9 ;  /* 0xa7c234c50e0e7823 */ /* 0x000fc80000000009 */
[----:B------:R-:W-:Y:S01]  /*0370*/  IMAD.MOV.U32 R4, RZ, RZ, R14 ;  /* 0x000000ffff047224 */ /* 0x000fe200078e000e */
[----:B------:R-:W-:Y:S06]  /*0380*/  @!P0 BRA `(.L_x_17) ;  /* 0x0000000000dc8947 */ /* 0x000fec0003800000 */
[----:B------:R-:W-:-:S13]  /*0390*/  FSETP.NEU.AND P0, PT, |R13|, +INF , PT ;  /* 0x7f8000000d00780b */ /* 0x000fda0003f0d200 */
[----:B------:R-:W-:Y:S01]  /*03a0*/  @!P0 FMUL R4, RZ, R13 ;  /* 0x0000000dff048220 */ /* 0x000fe20000400000 */
[----:B------:R-:W-:Y:S01]  /*03b0*/  @!P0 IMAD.MOV.U32 R0, RZ, RZ, RZ ;  /* 0x000000ffff008224 */ /* 0x000fe200078e00ff */
[----:B------:R-:W-:Y:S06]  /*03c0*/  @!P0 BRA `(.L_x_17) ;  /* 0x0000000000cc8947 */ /* 0x000fec0003800000 */
[----:B------:R-:W-:Y:S01]  /*03d0*/  IMAD.SHL.U32 R2, R13, 0x100, RZ ;  /* 0x000001000d027824 */ /* 0x000fe200078e00ff */
[----:B------:R-:W0:Y:S01]  /*03e0*/  LDCU.64 UR8, c[0x4][URZ] ;  /* 0x01000000ff0877ac */ /* 0x000e220008000a00 */
[----:B------:R-:W-:Y:S02]  /*03f0*/  IMAD.MOV.U32 R6, RZ, RZ, RZ ;  /* 0x000000ffff067224 */ /* 0x000fe400078e00ff */
[----:B------:R-:W-:Y:S01]  /*0400*/  IMAD.MOV.U32 R0, RZ, RZ, R1 ;  /* 0x000000ffff007224 */ /* 0x000fe200078e0001 */
[----:B------:R-:W-:Y:S01]  /*0410*/  LOP3.LUT R17, R2, 0x80000000, RZ, 0xfc, !PT ;  /* 0x8000000002117812 */ /* 0x000fe200078efcff */
[----:B------:R-:W-:Y:S01]  /*0420*/  UMOV UR5, URZ ;  /* 0x000000ff00057c82 */ /* 0x000fe20008000000 */
[----:B------:R-:W-:-:S05]  /*0430*/  UMOV UR4, URZ ;  /* 0x000000ff00047c82 */ /* 0x000fca0008000000 */
.L_x_18:
[----:B0-----:R-:W-:Y:S02]  /*0440*/  IMAD.U32 R8, RZ, RZ, UR8 ;  /* 0x00000008ff087e24 */ /* 0x001fe4000f8e00ff */
[----:B------:R-:W-:-:S05]  /*0450*/  IMAD.U32 R9, RZ, RZ, UR9 ;  /* 0x00000009ff097e24 */ /* 0x000fca000f8e00ff */
[----:B------:R-:W2:Y:S01]  /*0460*/  LDG.E.CONSTANT R2, desc[UR6][R8.64] ;  /* 0x0000000608027981 */ /* 0x000ea2000c1e9900 */
[----:B------:R-:W-:Y:S02]  /*0470*/  UIADD3 UR8, UP0, UPT, UR8, 0x4, URZ ;  /* 0x0000000408087890 */ /* 0x000fe4000ff1e0ff */
[----:B------:R-:W-:Y:S02]  /*0480*/  UIADD3 UR4, UPT, UPT, UR4, 0x1, URZ ;  /* 0x0000000104047890 */ /* 0x000fe4000fffe0ff */
[----:B------:R-:W-:Y:S02]  /*0490*/  UIADD3.X UR9, UPT, UPT, URZ, UR9, URZ, UP0, !UPT ;  /* 0x00000009ff097290 */ /* 0x000fe400087fe4ff */
[----:B------:R-:W-:Y:S01]  /*04a0*/  UISETP.NE.AND UP0, UPT, UR4, 0x6, UPT ;  /* 0x000000060400788c */ /* 0x000fe2000bf05270 */
[----:B--2---:R-:W-:-:S03]  /*04b0*/  IMAD.WIDE.U32 R2, R2, R17, RZ ;  /* 0x0000001102027225 */ /* 0x004fc600078e00ff */
[----:B------:R-:W-:-:S04]  /*04c0*/  IADD3 R15, P0, PT, R2, R6, RZ ;  /* 0x00000006020f7210 */ /* 0x000fc80007f1e0ff */
[----:B------:R-:W-:Y:S01]  /*04d0*/  IADD3.X R6, PT, PT, R3, UR5, RZ, P0, !PT ;  /* 0x0000000503067c10 */ /* 0x000fe200087fe4ff */
[----:B------:R0:W-:Y:S02]  /*04e0*/  STL [R0], R15 ;  /* 0x0000000f00007387 */ /* 0x0001e40000100800 */
[----:B0-----:R-:W-:Y:S01]  /*04f0*/  VIADD R0, R0, 0x4 ;  /* 0x0000000400007836 */ /* 0x001fe20000000000 */
[----:B------:R-:W-:Y:S06]  /*0500*/  BRA.U UP0, `(.L_x_18) ;  /* 0xfffffffd00cc7547 */ /* 0x000fec000b83ffff */
[----:B------:R-:W-:Y:S01]  /*0510*/  SHF.R.U32.HI R4, RZ, 0x17, R13 ;  /* 0x00000017ff047819 */ /* 0x000fe2000001160d */
[----:B------:R0:W-:Y:S03]  /*0520*/  STL [R1+0x18], R6 ;  /* 0x0000180601007387 */ /* 0x0001e60000100800 */
[C---:B------:R-:W-:Y:S02]  /*0530*/  LOP3.LUT R0, R4.reuse, 0xe0, RZ, 0xc0, !PT ;  /* 0x000000e004007812 */ /* 0x040fe400078ec0ff */
[----:B------:R-:W-:-:S03]  /*0540*/  LOP3.LUT P0, RZ, R4, 0x1f, RZ, 0xc0, !PT ;  /* 0x0000001f04ff7812 */ /* 0x000fc6000780c0ff */
[----:B------:R-:W-:-:S05]  /*0550*/  VIADD R0, R0, 0xffffff80 ;  /* 0xffffff8000007836 */ /* 0x000fca0000000000 */
[----:B------:R-:W-:-:S05]  /*0560*/  SHF.R.U32.HI R0, RZ, 0x5, R0 ;  /* 0x00000005ff007819 */ /* 0x000fca0000011600 */
[----:B------:R-:W-:-:S05]  /*0570*/  IMAD R15, R0, -0x4, R1 ;  /* 0xfffffffc000f7824 */ /* 0x000fca00078e0201 */
[----:B------:R-:W2:Y:S04]  /*0580*/  LDL R0, [R15+0x18] ;  /* 0x000018000f007983 */ /* 0x000ea80000100800 */
[----:B------:R-:W2:Y:S04]  /*0590*/  LDL R3, [R15+0x14] ;  /* 0x000014000f037983 */ /* 0x000ea80000100800 */
[----:B------:R-:W3:Y:S01]  /*05a0*/  @P0 LDL R2, [R15+0x10] ;  /* 0x000010000f020983 */ /* 0x000ee20000100800 */
[----:B------:R-:W-:Y:S01]  /*05b0*/  LOP3.LUT R4, R4, 0x1f, RZ, 0xc0, !PT ;  /* 0x0000001f04047812 */ /* 0x000fe200078ec0ff */
[----:B------:R-:W-:Y:S01]  /*05c0*/  UMOV UR4, 0x54442d19 ;  /* 0x54442d1900047882 */ /* 0x000fe20000000000 */
[----:B------:R-:W-:-:S02]  /*05d0*/  UMOV UR5, 0x3bf921fb ;  /* 0x3bf921fb00057882 */ /* 0x000fc40000000000 */
[-C--:B--2---:R-:W-:Y:S02]  /*05e0*/  @P0 SHF.L.W.U32.HI R0, R3, R4.reuse, R0 ;  /* 0x0000000403000219 */ /* 0x084fe40000010e00 */
[----:B---3--:R-:W-:Y:S02]  /*05f0*/  @P0 SHF.L.W.U32.HI R3, R2, R4, R3 ;  /* 0x0000000402030219 */ /* 0x008fe40000010e03 */
[----:B------:R-:W-:Y:S02]  /*0600*/  ISETP.GE.AND P0, PT, R13, RZ, PT ;  /* 0x000000ff0d00720c */ /* 0x000fe40003f06270 */
[C---:B------:R-:W-:Y:S01]  /*0610*/  SHF.L.W.U32.HI R2, R3.reuse, 0x2, R0 ;  /* 0x0000000203027819 */ /* 0x040fe20000010e00 */
[----:B------:R-:W-:-:S03]  /*0620*/  IMAD.SHL.U32 R3, R3, 0x4, RZ ;  /* 0x0000000403037824 */ /* 0x000fc600078e00ff */
[----:B------:R-:W-:-:S04]  /*0630*/  SHF.R.S32.HI R4, RZ, 0x1f, R2 ;  /* 0x0000001fff047819 */ /* 0x000fc80000011402 */
[C---:B------:R-:W-:Y:S02]  /*0640*/  LOP3.LUT R8, R4.reuse, R3, RZ, 0x3c, !PT ;  /* 0x0000000304087212 */ /* 0x040fe400078e3cff */
[----:B------:R-:W-:Y:S02]  /*0650*/  LOP3.LUT R9, R4, R2, RZ, 0x3c, !PT ;  /* 0x0000000204097212 */ /* 0x000fe400078e3cff */
[----:B------:R-:W-:Y:S02]  /*0660*/  SHF.R.U32.HI R3, RZ, 0x1e, R0 ;  /* 0x0000001eff037819 */ /* 0x000fe40000011600 */
[C---:B------:R-:W-:Y:S02]  /*0670*/  LOP3.LUT R4, R2.reuse, R13, RZ, 0x3c, !PT ;  /* 0x0000000d02047212 */ /* 0x040fe400078e3cff */
[----:B------:R-:W1:Y:S01]  /*0680*/  I2F.F64.S64 R8, R8 ;  /* 0x0000000800087312 */ /* 0x000e620000301c00 */
[----:B------:R-:W-:Y:S02]  /*0690*/  LEA.HI R0, R2, R3, RZ, 0x1 ;  /* 0x0000000302007211 */ /* 0x000fe400078f08ff */
[----:B------:R-:W-:-:S03]  /*06a0*/  ISETP.GE.AND P1, PT, R4, RZ, PT ;  /* 0x000000ff0400720c */ /* 0x000fc60003f26270 */
[----:B------:R-:W-:-:S04]  /*06b0*/  IMAD.MOV R2, RZ, RZ, -R0 ;  /* 0x000000ffff027224 */ /* 0x000fc800078e0a00 */
[----:B------:R-:W-:Y:S01]  /*06c0*/  @!P0 IMAD.MOV.U32 R0, RZ, RZ, R2 ;  /* 0x000000ffff008224 */ /* 0x000fe200078e0002 */
[----:B-1----:R-:W-:-:S10]  /*06d0*/  DMUL R18, R8, UR4 ;  /* 0x0000000408127c28 */ /* 0x002fd40008000000 */
[----:B------:R-:W1:Y:S02]  /*06e0*/  F2F.F32.F64 R18, R18 ;  /* 0x0000001200127310 */ /* 0x000e640000301000 */
[----:B01----:R-:W-:-:S07]  /*06f0*/  FSEL R4, -R18, R18, !P1 ;  /* 0x0000001212047208 */ /* 0x003fce0004800100 */
.L_x_17:
[----:B------:R-:W-:Y:S05]  /*0700*/  BSYNC.RECONVERGENT B0 ;  /* 0x0000000000007941 */ /* 0x000fea0003800200 */
.L_x_16:
[----:B------:R-:W-:Y:S02]  /*0710*/  IMAD.MOV.U32 R17, RZ, RZ, 0x37cbac00 ;  /* 0x37cbac00ff117424 */ /* 0x000fe400078e00ff */
[----:B------:R-:W-:Y:S01]  /*0720*/  FMUL R2, R4, R4 ;  /* 0x0000000404027220 */ /* 0x000fe20000400000 */
[C---:B------:R-:W-:Y:S01]  /*0730*/  LOP3.LUT R6, R0.reuse, 0x1, RZ, 0xc0, !PT ;  /* 0x0000000100067812 */ /* 0x040fe200078ec0ff */
[----:B------:R-:W-:Y:S01]  /*0740*/  VIADD R0, R0, 0x1 ;  /* 0x0000000100007836 */ /* 0x000fe20000000000 */
[----:B------:R-:W-:Y:S01]  /*0750*/  BSSY.RECONVERGENT B0, `(.L_x_19) ;  /* 0x0000048000007945 */ /* 0x000fe20003800200 */
[----:B------:R-:W-:Y:S01]  /*0760*/  FFMA R3, R2, R17, -0.0013887860113754868507 ;  /* 0xbab607ed02037423 */ /* 0x000fe20000000011 */
[----:B------:R-:W-:Y:S01]  /*0770*/  ISETP.NE.U32.AND P0, PT, R6, 0x1, PT ;  /* 0x000000010600780c */ /* 0x000fe20003f05070 */
[----:B------:R-:W-:Y:S01]  /*0780*/  IMAD.MOV.U32 R9, RZ, RZ, 0x3c0885e4 ;  /* 0x3c0885e4ff097424 */ /* 0x000fe200078e00ff */
[----:B------:R-:W-:Y:S01]  /*0790*/  LOP3.LUT P1, RZ, R0, 0x2, RZ, 0xc0, !PT ;  /* 0x0000000200ff7812 */ /* 0x000fe2000782c0ff */
[----:B------:R-:W-:Y:S01]  /*07a0*/  IMAD.MOV.U32 R6, RZ, RZ, 0x3e2aaaa8 ;  /* 0x3e2aaaa8ff067424 */ /* 0x000fe200078e00ff */
[----:B------:R-:W-:-:S02]  /*07b0*/  FSEL R3, R3, -0.00019574658654164522886, P0 ;  /* 0xb94d415303037808 */ /* 0x000fc40000000000 */
[----:B------:R-:W-:Y:S02]  /*07c0*/  FSEL R9, R9, 0.041666727513074874878, !P0 ;  /* 0x3d2aaabb09097808 */ /* 0x000fe40004000000 */
[----:B------:R-:W-:Y:S02]  /*07d0*/  FSEL R0, R4, 1, !P0 ;  /* 0x3f80000004007808 */ /* 0x000fe40004000000 */
[----:B------:R-:W-:Y:S01]  /*07e0*/  FSEL R4, -R6, -0.4999999701976776123, !P0 ;  /* 0xbeffffff06047808 */ /* 0x000fe20004000100 */
[C---:B------:R-:W-:Y:S01]  /*07f0*/  FFMA R3, R2.reuse, R3, R9 ;  /* 0x0000000302037223 */ /* 0x040fe20000000009 */
[----:B------:R-:W-:Y:S01]  /*0800*/  FSETP.GE.AND P0, PT, |R13|, 105615, PT ;  /* 0x47ce47800d00780b */ /* 0x000fe20003f06200 */
[C---:B------:R-:W-:Y:S02]  /*0810*/  FFMA R15, R2.reuse, R0, RZ ;  /* 0x00000000020f7223 */ /* 0x040fe400000000ff */
[----:B------:R-:W-:-:S04]  /*0820*/  FFMA R3, R2, R3, R4 ;  /* 0x0000000302037223 */ /* 0x000fc80000000004 */
[----:B------:R-:W-:-:S04]  /*0830*/  FFMA R15, R15, R3, R0 ;  /* 0x000000030f0f7223 */ /* 0x000fc80000000000 */
[----:B------:R-:W-:Y:S02]  /*0840*/  @P1 FADD R15, RZ, -R15 ;  /* 0x8000000fff0f1221 */ /* 0x000fe40000000000 */
[----:B------:R-:W-:Y:S05]  /*0850*/  @!P0 BRA `(.L_x_20) ;  /* 0x0000000000dc8947 */ /* 0x000fea0003800000 */
        /* <DEDUP_REMOVED lines=11> */
.L_x_21:
        /* <DEDUP_REMOVED lines=25> */
[----:B------:R-:W-:Y:S01]  /*0aa0*/  UMOV UR5, 0x3bf921fb ;  /* 0x3bf921fb00057882 */ /* 0x000fe20000000000 */
[----:B------:R-:W-:-:S02]  /*0ab0*/  ISETP.GE.AND P1, PT, R13, RZ, PT ;  /* 0x000000ff0d00720c */ /* 0x000fc40003f26270 */
[-C--:B--2---:R-:W-:Y:S02]  /*0ac0*/  @P0 SHF.L.W.U32.HI R0, R3, R4.reuse, R0 ;  /* 0x0000000403000219 */ /* 0x084fe40000010e00 */
[----:B---3--:R-:W-:-:S04]  /*0ad0*/  @P0 SHF.L.W.U32.HI R3, R2, R4, R3 ;  /* 0x0000000402030219 */ /* 0x008fc80000010e03 */
[C---:B------:R-:W-:Y:S01]  /*0ae0*/  SHF.L.W.U32.HI R2, R3.reuse, 0x2, R0 ;  /* 0x0000000203027819 */ /* 0x040fe20000010e00 */
[----:B------:R-:W-:-:S03]  /*0af0*/  IMAD.SHL.U32 R3, R3, 0x4, RZ ;  /* 0x0000000403037824 */ /* 0x000fc600078e00ff */
[----:B------:R-:W-:Y:S02]  /*0b00*/  SHF.R.S32.HI R4, RZ, 0x1f, R2 ;  /* 0x0000001fff047819 */ /* 0x000fe40000011402 */
[----:B------:R-:W-:Y:S02]  /*0b10*/  LOP3.LUT R13, R2, R13, RZ, 0x3c, !PT ;  /* 0x0000000d020d7212 */ /* 0x000fe400078e3cff */
[C---:B------:R-:W-:Y:S02]  /*0b20*/  LOP3.LUT R8, R4.reuse, R3, RZ, 0x3c, !PT ;  /* 0x0000000304087212 */ /* 0x040fe400078e3cff */
[----:B------:R-:W-:Y:S02]  /*0b30*/  LOP3.LUT R9, R4, R2, RZ, 0x3c, !PT ;  /* 0x0000000204097212 */ /* 0x000fe400078e3cff */
[----:B------:R-:W-:Y:S02]  /*0b40*/  SHF.R.U32.HI R3, RZ, 0x1e, R0 ;  /* 0x0000001eff037819 */ /* 0x000fe40000011600 */
[----:B------:R-:W-:-:S02]  /*0b50*/  ISETP.GE.AND P0, PT, R13, RZ, PT ;  /* 0x000000ff0d00720c */ /* 0x000fc40003f06270 */
[----:B------:R-:W1:Y:S01]  /*0b60*/  I2F.F64.S64 R8, R8 ;  /* 0x0000000800087312 */ /* 0x000e620000301c00 */
[----:B------:R-:W-:-:S05]  /*0b70*/  LEA.HI R16, R2, R3, RZ, 0x1 ;  /* 0x0000000302107211 */ /* 0x000fca00078f08ff */
[----:B------:R-:W-:-:S04]  /*0b80*/  IMAD.MOV R0, RZ, RZ, -R16 ;  /* 0x000000ffff007224 */ /* 0x000fc800078e0a10 */
[----:B------:R-:W-:Y:S01]  /*0b90*/  @!P1 IMAD.MOV.U32 R16, RZ, RZ, R0 ;  /* 0x000000ffff109224 */ /* 0x000fe200078e0000 */
[----:B-1----:R-:W-:-:S10]  /*0ba0*/  DMUL R18, R8, UR4 ;  /* 0x0000000408127c28 */ /* 0x002fd40008000000 */
[----:B------:R-:W1:Y:S02]  /*0bb0*/  F2F.F32.F64 R18, R18 ;  /* 0x0000001200127310 */ /* 0x000e640000301000 */
[----:B01----:R-:W-:-:S07]  /*0bc0*/  FSEL R14, -R18, R18, !P0 ;  /* 0x00000012120e7208 */ /* 0x003fce0004000100 */
.L_x_20:
[----:B------:R-:W-:Y:S05]  /*0bd0*/  BSYNC.RECONVERGENT B0 ;  /* 0x0000000000007941 */ /* 0x000fea0003800200 */
.L_x_19:
[----:B------:R-:W-:Y:S01]  /*0be0*/  FMUL R4, R14, R14 ;  /* 0x0000000e0e047220 */ /* 0x000fe20000400000 */
[----:B------:R-:W-:Y:S01]  /*0bf0*/  LOP3.LUT R0, R16, 0x1, RZ, 0xc0, !PT ;  /* 0x0000000110007812 */ /* 0x000fe200078ec0ff */
[----:B------:R-:W-:Y:S01]  /*0c00*/  IMAD.MOV.U32 R3, RZ, RZ, 0x3d2aaabb ;  /* 0x3d2aaabbff037424 */ /* 0x000fe200078e00ff */
[----:B------:R-:W0:Y:S01]  /*0c10*/  LDC R9, c[0x0][0x394] ;  /* 0x0000e500ff097b82 */ /* 0x000e220000000800 */
[----:B------:R-:W-:Y:S01]  /*0c20*/  FFMA R17, R4, R17, -0.0013887860113754868507 ;  /* 0xbab607ed04117423 */ /* 0x000fe20000000011 */
[----:B------:R-:W-:Y:S01]  /*0c30*/  ISETP.NE.U32.AND P0, PT, R0, 0x1, PT ;  /* 0x000000010000780c */ /* 0x000fe20003f05070 */
[----:B------:R-:W-:Y:S01]  /*0c40*/  IMAD.MOV.U32 R13, RZ, RZ, 0x3effffff ;  /* 0x3effffffff0d7424 */ /* 0x000fe200078e00ff */
[----:B------:R-:W-:Y:S02]  /*0c50*/  LOP3.LUT P1, RZ, R16, 0x2, RZ, 0xc0, !PT ;  /* 0x0000000210ff7812 */ /* 0x000fe4000782c0ff */
[----:B------:R-:W-:Y:S02]  /*0c60*/  FSEL R17, R17, -0.00019574658654164522886, !P0 ;  /* 0xb94d415311117808 */ /* 0x000fe40004000000 */
[----:B------:R-:W-:-:S02]  /*0c70*/  FSEL R3, R3, 0.0083327032625675201416, !P0 ;  /* 0x3c0885e403037808 */ /* 0x000fc40004000000 */
[----:B------:R-:W-:Y:S02]  /*0c80*/  FSEL R13, -R13, -0.16666662693023681641, !P0 ;  /* 0xbe2aaaa80d0d7808 */ /* 0x000fe40004000100 */
[----:B------:R-:W-:Y:S01]  /*0c90*/  FSEL R0, R14, 1, P0 ;  /* 0x3f8000000e007808 */ /* 0x000fe20000000000 */
[C---:B------:R-:W-:Y:S02]  /*0ca0*/  FFMA R17, R4.reuse, R17, R3 ;  /* 0x0000001104117223 */ /* 0x040fe40000000003 */
[----:B------:R-:W1:Y:S02]  /*0cb0*/  LDC.64 R2, c[0x0][0x388] ;  /* 0x0000e200ff027b82 */ /* 0x000e640000000a00 */
[C---:B------:R-:W-:Y:S01]  /*0cc0*/  FFMA R17, R4.reuse, R17, R13 ;  /* 0x0000001104117223 */ /* 0x040fe2000000000d */
[----:B------:R-:W-:-:S04]  /*0cd0*/  FFMA R13, R4, R0, RZ ;  /* 0x00000000040d7223 */ /* 0x000fc800000000ff */
[----:B------:R-:W-:Y:S01]  /*0ce0*/  FFMA R0, R13, R17, R0 ;  /* 0x000000110d007223 */ /* 0x000fe20000000000 */
[----:B0-----:R-:W-:-:S03]  /*0cf0*/  IMAD R17, R12, R9, RZ ;  /* 0x000000090c117224 */ /* 0x001fc600078e02ff */
[----:B------:R-:W-:-:S04]  /*0d00*/  @P1 FADD R0, RZ, -R0 ;  /* 0x80000000ff001221 */ /* 0x000fc80000000000 */
[-C--:B-----5:R-:W-:Y:S01]  /*0d10*/  FMUL R13, R11, R0.reuse ;  /* 0x000000000b0d7220 */ /* 0x0a0fe20000400000 */
[----:B------:R-:W-:-:S03]  /*0d20*/  FMUL R0, R10, R0 ;  /* 0x000000000a007220 */ /* 0x000fc60000400000 */
[-C--:B------:R-:W-:Y:S01]  /*0d30*/  FFMA R10, R10, R15.reuse, -R13 ;  /* 0x0000000f0a0a7223 */ /* 0x080fe2000000080d */
[----:B------:R-:W-:-:S03]  /*0d40*/  FFMA R0, R11, R15, R0 ;  /* 0x0000000f0b007223 */ /* 0x000fc60000000000 */
[----:B------:R-:W-:Y:S01]  /*0d50*/  FADD R6, R5, R10 ;  /* 0x0000000a05067221 */ /* 0x000fe20000000000 */
[----:B-1----:R-:W-:-:S04]  /*0d60*/  IMAD.WIDE R2, R17, 0x8, R2 ;  /* 0x0000000811027825 */ /* 0x002fc800078e0202 */
[----:B------:R-:W-:Y:S01]  /*0d70*/  FADD R8, R7, R0 ;  /* 0x0000000007087221 */ /* 0x000fe20000000000 */
[----:B------:R-:W-:Y:S01]  /*0d80*/  FADD R10, R5, -R10 ;  /* 0x8000000a050a7221 */ /* 0x000fe20000000000 */
[----:B------:R-:W-:Y:S01]  /*0d90*/  FADD R0, R7, -R0 ;  /* 0x8000000007007221 */ /* 0x000fe20000000000 */
[----:B------:R-:W-:Y:S01]  /*0da0*/  FMUL R7, R6, 0.5 ;  /* 0x3f00000006077820 */ /* 0x000fe20000400000 */
[----:B------:R-:W-:-:S04]  /*0db0*/  IMAD.WIDE R4, R9, 0x8, R2 ;  /* 0x0000000809047825 */ /* 0x000fc800078e0202 */
[----:B------:R-:W-:Y:S01]  /*0dc0*/  FMUL R9, R8, 0.5 ;  /* 0x3f00000008097820 */ /* 0x000fe20000400000 */
[----:B------:R-:W-:Y:S01]  /*0dd0*/  FMUL R11, R10, 0.5 ;  /* 0x3f0000000a0b7820 */ /* 0x000fe20000400000 */
[----:B------:R-:W-:Y:S01]  /*0de0*/  FMUL R13, R0, 0.5 ;  /* 0x3f000000000d7820 */ /* 0x000fe20000400000 */
[----:B------:R-:W-:Y:S04]  /*0df0*/  STG.E desc[UR6][R2.64], R7 ;  /* 0x0000000702007986 */ /* 0x000fe8000c101906 */
[----:B------:R-:W-:Y:S04]  /*0e00*/  STG.E desc[UR6][R2.64+0x4], R9 ;  /* 0x0000040902007986 */ /* 0x000fe8000c101906 */
[----:B------:R-:W-:Y:S04]  /*0e10*/  STG.E desc[UR6][R4.64], R11 ;  /* 0x0000000b04007986 */ /* 0x000fe8000c101906 */
[----:B------:R-:W-:Y:S01]  /*0e20*/  STG.E desc[UR6][R4.64+0x4], R13 ;  /* 0x0000040d04007986 */ /* 0x000fe2000c101906 */
[----:B------:R-:W-:Y:S05]  /*0e30*/  EXIT ;  /* 0x000000000000794d */ /* 0x000fea0003800000 */
        .weak           $__internal_1_$__cuda_sm20_div_rn_f64_full
        .type           $__internal_1_$__cuda_sm20_div_rn_f64_full,@function
        .size           $__internal_1_$__cuda_sm20_div_rn_f64_full,(.L_x_43 - $__internal_1_$__cuda_sm20_div_rn_f64_full)
$__internal_1_$__cuda_sm20_div_rn_f64_full:
[C---:B------:R-:W-:Y:S01]  /*0e40*/  FSETP.GEU.AND P0, PT, |R9|.reuse, 1.469367938527859385e-39, PT ;  /* 0x001000000900780b */ /* 0x040fe20003f0e200 */
[----:B------:R-:W-:Y:S01]  /*0e50*/  IMAD.MOV.U32 R18, RZ, RZ, 0x1 ;  /* 0x00000001ff127424 */ /* 0x000fe200078e00ff */
[----:B------:R-:W-:Y:S01]  /*0e60*/  LOP3.LUT R2, R9, 0x800fffff, RZ, 0xc0, !PT ;  /* 0x800fffff09027812 */ /* 0x000fe200078ec0ff */
[----:B------:R-:W-:Y:S01]  /*0e70*/  IMAD.MOV.U32 R0, RZ, RZ, 0x1ca00000 ;  /* 0x1ca00000ff007424 */ /* 0x000fe200078e00ff */
[C---:B------:R-:W-:Y:S01]  /*0e80*/  FSETP.GEU.AND P2, PT, |R15|.reuse, 1.469367938527859385e-39, PT ;  /* 0x001000000f00780b */ /* 0x040fe20003f4e200 */
[----:B------:R-:W-:Y:S01]  /*0e90*/  BSSY.RECONVERGENT B1, `(.L_x_22) ;  /* 0x0000052000017945 */ /* 0x000fe20003800200 */
[----:B------:R-:W-:Y:S01]  /*0ea0*/  LOP3.LUT R3, R2, 0x3ff00000, RZ, 0xfc, !PT ;  /* 0x3ff0000002037812 */ /* 0x000fe200078efcff */
[----:B------:R-:W-:Y:S01]  /*0eb0*/  IMAD.MOV.U32 R2, RZ, RZ, R8 ;  /* 0x000000ffff027224 */ /* 0x000fe200078e0008 */
[----:B------:R-:W-:Y:S02]  /*0ec0*/  LOP3.LUT R4, R15, 0x7ff00000, RZ, 0xc0, !PT ;  /* 0x7ff000000f047812 */ /* 0x000fe400078ec0ff */
[----:B------:R-:W-:-:S03]  /*0ed0*/  LOP3.LUT R13, R9, 0x7ff00000, RZ, 0xc0, !PT ;  /* 0x7ff00000090d7812 */ /* 0x000fc600078ec0ff */
[----:B------:R-:W-:Y:S01]  /*0ee0*/  @!P0 DMUL R2, R8, 8.98846567431157953865e+307 ;  /* 0x7fe0000008028828 */ /* 0x000fe20000000000 */
[C---:B------:R-:W-:Y:S01]  /*0ef0*/  ISETP.GE.U32.AND P1, PT, R4.reuse, R13, PT ;  /* 0x0000000d0400720c */ /* 0x040fe20003f26070 */
[----:B------:R-:W-:Y:S02]  /*0f00*/  IMAD.MOV.U32 R24, RZ, RZ, R4 ;  /* 0x000000ffff187224 */ /* 0x000fe400078e0004 */
[----:B------:R-:W-:Y:S02]  /*0f10*/  @!P2 LOP3.LUT R21, R9, 0x7ff00000, RZ, 0xc0, !PT ;  /* 0x7ff000000915a812 */ /* 0x000fe400078ec0ff */
[----:B------:R-:W0:Y:S02]  /*0f20*/  MUFU.RCP64H R19, R3 ;  /* 0x0000000300137308 */ /* 0x000e240000001800 */
[----:B------:R-:W-:Y:S02]  /*0f30*/  @!P2 ISETP.GE.U32.AND P3, PT, R4, R21, PT ;  /* 0x000000150400a20c */ /* 0x000fe40003f66070 */
[----:B------:R-:W-:-:S02]  /*0f40*/  @!P0 LOP3.LUT R13, R3, 0x7ff00000, RZ, 0xc0, !PT ;  /* 0x7ff00000030d8812 */ /* 0x000fc400078ec0ff */
[----:B------:R-:W-:-:S04]  /*0f50*/  @!P2 SEL R21, R0, 0x63400000, !P3 ;  /* 0x634000000015a807 */ /* 0x000fc80005800000 */
[----:B------:R-:W-:-:S04]  /*0f60*/  @!P2 LOP3.LUT R22, R21, 0x80000000, R15, 0xf8, !PT ;  /* 0x800000001516a812 */ /* 0x000fc800078ef80f */
[----:B------:R-:W-:Y:S01]  /*0f70*/  @!P2 LOP3.LUT R23, R22, 0x100000, RZ, 0xfc, !PT ;  /* 0x001000001617a812 */ /* 0x000fe200078efcff */
[----:B------:R-:W-:Y:S01]  /*0f80*/  @!P2 IMAD.MOV.U32 R22, RZ, RZ, RZ ;  /* 0x000000ffff16a224 */ /* 0x000fe200078e00ff */
[----:B0-----:R-:W-:-:S08]  /*0f90*/  DFMA R16, R18, -R2, 1 ;  /* 0x3ff000001210742b */ /* 0x001fd00000000802 */
[----:B------:R-:W-:-:S08]  /*0fa0*/  DFMA R16, R16, R16, R16 ;  /* 0x000000101010722b */ /* 0x000fd00000000010 */
[----:B------:R-:W-:Y:S01]  /*0fb0*/  DFMA R18, R18, R16, R18 ;  /* 0x000000101212722b */ /* 0x000fe20000000012 */
[----:B------:R-:W-:Y:S01]  /*0fc0*/  SEL R17, R0, 0x63400000, !P1 ;  /* 0x6340000000117807 */ /* 0x000fe20004800000 */
[----:B------:R-:W-:-:S03]  /*0fd0*/  IMAD.MOV.U32 R16, RZ, RZ, R14 ;  /* 0x000000ffff107224 */ /* 0x000fc600078e000e */
[----:B------:R-:W-:-:S03]  /*0fe0*/  LOP3.LUT R17, R17, 0x800fffff, R15, 0xf8, !PT ;  /* 0x800fffff11117812 */ /* 0x000fc600078ef80f */
[----:B------:R-:W-:-:S03]  /*0ff0*/  DFMA R20, R18, -R2, 1 ;  /* 0x3ff000001214742b */ /* 0x000fc60000000802 */
[----:B------:R-:W-:-:S05]  /*1000*/  @!P2 DFMA R16, R16, 2, -R22 ;  /* 0x400000001010a82b */ /* 0x000fca0000000816 */
[----:B------:R-:W-:-:S05]  /*1010*/  DFMA R20, R18, R20, R18 ;  /* 0x000000141214722b */ /* 0x000fca0000000012 */
[----:B------:R-:W-:-:S03]  /*1020*/  @!P2 LOP3.LUT R24, R17, 0x7ff00000, RZ, 0xc0, !PT ;  /* 0x7ff000001118a812 */ /* 0x000fc600078ec0ff */
[----:B------:R-:W-:Y:S02]  /*1030*/  DMUL R18, R20, R16 ;  /* 0x0000001014127228 */ /* 0x000fe40000000000 */
[----:B------:R-:W-:-:S05]  /*1040*/  VIADD R25, R24, 0xffffffff ;  /* 0xffffffff18197836 */ /* 0x000fca0000000000 */
[----:B------:R-:W-:Y:S01]  /*1050*/  ISETP.GT.U32.AND P0, PT, R25, 0x7feffffe, PT ;  /* 0x7feffffe1900780c */ /* 0x000fe20003f04070 */
[----:B------:R-:W-:Y:S01]  /*1060*/  VIADD R25, R13, 0xffffffff ;  /* 0xffffffff0d197836 */ /* 0x000fe20000000000 */
[----:B------:R-:W-:-:S04]  /*1070*/  DFMA R22, R18, -R2, R16 ;  /* 0x800000021216722b */ /* 0x000fc80000000010 */
[----:B------:R-:W-:-:S04]  /*1080*/  ISETP.GT.U32.OR P0, PT, R25, 0x7feffffe, P0 ;  /* 0x7feffffe1900780c */ /* 0x000fc80000704470 */
[----:B------:R-:W-:-:S09]  /*1090*/  DFMA R22, R20, R22, R18 ;  /* 0x000000161416722b */ /* 0x000fd20000000012 */
[----:B------:R-:W-:Y:S05]  /*10a0*/  @P0 BRA `(.L_x_23) ;  /* 0x00000000006c0947 */ /* 0x000fea0003800000 */
[----:B------:R-:W-:Y:S01]  /*10b0*/  LOP3.LUT R15, R9, 0x7ff00000, RZ, 0xc0, !PT ;  /* 0x7ff00000090f7812 */ /* 0x000fe200078ec0ff */
[----:B------:R-:W-:-:S03]  /*10c0*/  IMAD.MOV.U32 R14, RZ, RZ, RZ ;  /* 0x000000ffff0e7224 */ /* 0x000fc600078e00ff */
[CC--:B------:R-:W-:Y:S02]  /*10d0*/  VIADDMNMX R13, R4.reuse, -R15.reuse, 0xb9600000, !PT ;  /* 0xb9600000040d7446 */ /* 0x0c0fe4000780090f */
[----:B------:R-:W-:Y:S02]  /*10e0*/  ISETP.GE.U32.AND P0, PT, R4, R15, PT ;  /* 0x0000000f0400720c */ /* 0x000fe40003f06070 */
[----:B------:R-:W-:Y:S02]  /*10f0*/  VIMNMX R13, PT, PT, R13, 0x46a00000, PT ;  /* 0x46a000000d0d7848 */ /* 0x000fe40003fe0100 */
[----:B------:R-:W-:-:S05]  /*1100*/  SEL R0, R0, 0x63400000, !P0 ;  /* 0x6340000000007807 */ /* 0x000fca0004000000 */
[----:B------:R-:W-:-:S04]  /*1110*/  IMAD.IADD R0, R13, 0x1, -R0 ;  /* 0x000000010d007824 */ /* 0x000fc800078e0a00 */
[----:B------:R-:W-:-:S06]  /*1120*/  VIADD R15, R0, 0x7fe00000 ;  /* 0x7fe00000000f7836 */ /* 0x000fcc0000000000 */
[----:B------:R-:W-:-:S10]  /*1130*/  DMUL R18, R22, R14 ;  /* 0x0000000e16127228 */ /* 0x000fd40000000000 */
[----:B------:R-:W-:-:S13]  /*1140*/  FSETP.GTU.AND P0, PT, |R19|, 1.469367938527859385e-39, PT ;  /* 0x001000001300780b */ /* 0x000fda0003f0c200 */
[----:B------:R-:W-:Y:S05]  /*1150*/  @P0 BRA `(.L_x_24) ;  /* 0x0000000000940947 */ /* 0x000fea0003800000 */
[----:B------:R-:W-:Y:S01]  /*1160*/  DFMA R2, R22, -R2, R16 ;  /* 0x800000021602722b */ /* 0x000fe20000000010 */
[----:B------:R-:W-:-:S09]  /*1170*/  IMAD.MOV.U32 R14, RZ, RZ, RZ ;  /* 0x000000ffff0e7224 */ /* 0x000fd200078e00ff */
[C---:B------:R-:W-:Y:S02]  /*1180*/  FSETP.NEU.AND P0, PT, R3.reuse, RZ, PT ;  /* 0x000000ff0300720b */ /* 0x040fe40003f0d000 */
[----:B------:R-:W-:-:S04]  /*1190*/  LOP3.LUT R9, R3, 0x80000000, R9, 0x48, !PT ;  /* 0x8000000003097812 */ /* 0x000fc800078e4809 */
[----:B------:R-:W-:-:S07]  /*11a0*/  LOP3.LUT R15, R9, R15, RZ, 0xfc, !PT ;  /* 0x0000000f090f7212 */ /* 0x000fce00078efcff */
[----:B------:R-:W-:Y:S05]  /*11b0*/  @!P0 BRA `(.L_x_24) ;  /* 0x00000000007c8947 */ /* 0x000fea0003800000 */
[----:B------:R-:W-:Y:S01]  /*11c0*/  IMAD.MOV R3, RZ, RZ, -R0 ;  /* 0x000000ffff037224 */ /* 0x000fe200078e0a00 */
[----:B------:R-:W-:Y:S01]  /*11d0*/  DMUL.RP R14, R22, R14 ;  /* 0x0000000e160e7228 */ /* 0x000fe20000008000 */
[----:B------:R-:W-:-:S06]  /*11e0*/  IMAD.MOV.U32 R2, RZ, RZ, RZ ;  /* 0x000000ffff027224 */ /* 0x000fcc00078e00ff */
[----:B------:R-:W-:-:S03]  /*11f0*/  DFMA R2, R18, -R2, R22 ;  /* 0x800000021202722b */ /* 0x000fc60000000016 */
[----:B------:R-:W-:-:S03]  /*1200*/  LOP3.LUT R9, R15, R9, RZ, 0x3c, !PT ;  /* 0x000000090f097212 */ /* 0x000fc600078e3cff */
[----:B------:R-:W-:-:S04]  /*1210*/  IADD3 R2, PT, PT, -R0, -0x43300000, RZ ;  /* 0xbcd0000000027810 */ /* 0x000fc80007ffe1ff */
[----:B------:R-:W-:-:S04]  /*1220*/  FSETP.NEU.AND P0, PT, |R3|, R2, PT ;  /* 0x000000020300720b */ /* 0x000fc80003f0d200 */
[----:B------:R-:W-:Y:S02]  /*1230*/  FSEL R18, R14, R18, !P0 ;  /* 0x000000120e127208 */ /* 0x000fe40004000000 */
[----:B------:R-:W-:Y:S01]  /*1240*/  FSEL R19, R9, R19, !P0 ;  /* 0x0000001309137208 */ /* 0x000fe20004000000 */
[----:B------:R-:W-:Y:S06]  /*1250*/  BRA `(.L_x_24) ;  /* 0x0000000000547947 */ /* 0x000fec0003800000 */
.L_x_23:
[----:B------:R-:W-:-:S14]  /*1260*/  DSETP.NAN.AND P0, PT, R14, R14, PT ;  /* 0x0000000e0e00722a */ /* 0x000fdc0003f08000 */
[----:B------:R-:W-:Y:S05]  /*1270*/  @P0 BRA `(.L_x_25) ;  /* 0x0000000000440947 */ /* 0x000fea0003800000 */
[----:B------:R-:W-:-:S14]  /*1280*/  DSETP.NAN.AND P0, PT, R8, R8, PT ;  /* 0x000000080800722a */ /* 0x000fdc0003f08000 */
[----:B------:R-:W-:Y:S05]  /*1290*/  @P0 BRA `(.L_x_26) ;  /* 0x0000000000300947 */ /* 0x000fea0003800000 */
[----:B------:R-:W-:Y:S01]  /*12a0*/  ISETP.NE.AND P0, PT, R24, R13, PT ;  /* 0x0000000d1800720c */ /* 0x000fe20003f05270 */
[----:B------:R-:W-:Y:S02]  /*12b0*/  IMAD.MOV.U32 R18, RZ, RZ, 0x0 ;  /* 0x00000000ff127424 */ /* 0x000fe400078e00ff */
[----:B------:R-:W-:-:S10]  /*12c0*/  IMAD.MOV.U32 R19, RZ, RZ, -0x80000 ;  /* 0xfff80000ff137424 */ /* 0x000fd400078e00ff */
[----:B------:R-:W-:Y:S05]  /*12d0*/  @!P0 BRA `(.L_x_24) ;  /* 0x0000000000348947 */ /* 0x000fea0003800000 */
[----:B------:R-:W-:Y:S02]  /*12e0*/  ISETP.NE.AND P0, PT, R24, 0x7ff00000, PT ;  /* 0x7ff000001800780c */ /* 0x000fe40003f05270 */
[----:B------:R-:W-:Y:S02]  /*12f0*/  LOP3.LUT R19, R15, 0x80000000, R9, 0x48, !PT ;  /* 0x800000000f137812 */ /* 0x000fe400078e4809 */
[----:B------:R-:W-:-:S13]  /*1300*/  ISETP.EQ.OR P0, PT, R13, RZ, !P0 ;  /* 0x000000ff0d00720c */ /* 0x000fda0004702670 */
[----:B------:R-:W-:Y:S01]  /*1310*/  @P0 LOP3.LUT R0, R19, 0x7ff00000, RZ, 0xfc, !PT ;  /* 0x7ff0000013000812 */ /* 0x000fe200078efcff */
[----:B------:R-:W-:Y:S02]  /*1320*/  @!P0 IMAD.MOV.U32 R18, RZ, RZ, RZ ;  /* 0x000000ffff128224 */ /* 0x000fe400078e00ff */
[----:B------:R-:W-:Y:S02]  /*1330*/  @P0 IMAD.MOV.U32 R18, RZ, RZ, RZ ;  /* 0x000000ffff120224 */ /* 0x000fe400078e00ff */
[----:B------:R-:W-:Y:S01]  /*1340*/  @P0 IMAD.MOV.U32 R19, RZ, RZ, R0 ;  /* 0x000000ffff130224 */ /* 0x000fe200078e0000 */
[----:B------:R-:W-:Y:S06]  /*1350*/  BRA `(.L_x_24) ;  /* 0x0000000000147947 */ /* 0x000fec0003800000 */
.L_x_26:
[----:B------:R-:W-:Y:S01]  /*1360*/  LOP3.LUT R19, R9, 0x80000, RZ, 0xfc, !PT ;  /* 0x0008000009137812 */ /* 0x000fe200078efcff */
[----:B------:R-:W-:Y:S01]  /*1370*/  IMAD.MOV.U32 R18, RZ, RZ, R8 ;  /* 0x000000ffff127224 */ /* 0x000fe200078e0008 */
[----:B------:R-:W-:Y:S06]  /*1380*/  BRA `(.L_x_24) ;  /* 0x0000000000087947 */ /* 0x000fec0003800000 */
.L_x_25:
[----:B------:R-:W-:Y:S01]  /*1390*/  LOP3.LUT R19, R15, 0x80000, RZ, 0xfc, !PT ;  /* 0x000800000f137812 */ /* 0x000fe200078efcff */
[----:B------:R-:W-:-:S07]  /*13a0*/  IMAD.MOV.U32 R18, RZ, RZ, R14 ;  /* 0x000000ffff127224 */ /* 0x000fce00078e000e */
.L_x_24:
[----:B------:R-:W-:Y:S05]  /*13b0*/  BSYNC.RECONVERGENT B1 ;  /* 0x0000000000017941 */ /* 0x000fea0003800200 */
.L_x_22:
[----:B------:R-:W-:Y:S02]  /*13c0*/  IMAD.MOV.U32 R2, RZ, RZ, R6 ;  /* 0x000000ffff027224 */ /* 0x000fe400078e0006 */
[----:B------:R-:W-:-:S04]  /*13d0*/  IMAD.MOV.U32 R3, RZ, RZ, 0x0 ;  /* 0x00000000ff037424 */ /* 0x000fc800078e00ff */
[----:B------:R-:W-:Y:S05]  /*13e0*/  RET.REL.NODEC R2 `(_Z10ifftKernelP9complex_fS0_ii) ;  /* 0xffffffec02047950 */ /* 0x000fea0003c3ffff */
.L_x_27:
        /* <DEDUP_REMOVED lines=9> */
.L_x_43:


//--------------------- .text._Z9fftKernelP9complex_fS0_ii --------------------------
	.section	.text._Z9fftKernelP9complex_fS0_ii,"ax",@progbits
	.align	128
        .global         _Z9fftKernelP9complex_fS0_ii
        .type           _Z9fftKernelP9complex_fS0_ii,@function
        .size           _Z9fftKernelP9complex_fS0_ii,(.L_x_44 - _Z9fftKernelP9complex_fS0_ii)
        .other          _Z9fftKernelP9complex_fS0_ii,@"STO_CUDA_ENTRY STV_DEFAULT"
_Z9fftKernelP9complex_fS0_ii:
.text._Z9fftKernelP9complex_fS0_ii:
        /* <DEDUP_REMOVED lines=13> */
[----:B------:R-:W1:Y:S01]  /*00d0*/  LDC R4, c[0x0][0x394] ;  /* 0x0000e500ff047b82 */ /* 0x000e620000000800 */
[----:B------:R-:W2:Y:S07]  /*00e0*/  LDCU.64 UR6, c[0x0][0x358] ;  /* 0x00006b00ff0677ac */ /* 0x000eae0008000a00 */
[----:B------:R-:W3:Y:S01]  /*00f0*/  LDC.64 R2, c[0x0][0x380] ;  /* 0x0000e000ff027b82 */ /* 0x000ee20000000a00 */
[----:B0-----:R-:W0:Y:S01]  /*0100*/  MUFU.RCP64H R7, R25 ;  /* 0x0000001900077308 */ /* 0x001e220000001800 */
[----:B------:R-:W-:Y:S01]  /*0110*/  UMOV UR4, 0x54442d18 ;  /* 0x54442d1800047882 */ /* 0x000fe20000000000 */
[----:B------:R-:W-:Y:S01]  /*0120*/  UMOV UR5, 0x401921fb ;  /* 0x401921fb00057882 */ /* 0x000fe20000000000 */
[----:B-1----:R-:W-:-:S04]  /*0130*/  IMAD R0, R17, R4, RZ ;  /* 0x0000000411007224 */ /* 0x002fc800078e02ff */
[----:B------:R-:W-:Y:S01]  /*0140*/  IMAD.SHL.U32 R5, R0, 0x2, RZ ;  /* 0x0000000200057824 */ /* 0x000fe200078e00ff */
[----:B0-----:R-:W-:-:S03]  /*0150*/  DFMA R8, -R24, R6, 1 ;  /* 0x3ff000001808742b */ /* 0x001fc60000000106 */
[----:B---3--:R-:W-:-:S05]  /*0160*/  IMAD.WIDE R2, R5, 0x8, R2 ;  /* 0x0000000805027825 */ /* 0x008fca00078e0202 */
[----:B--2---:R-:W5:Y:S01]  /*0170*/  LDG.E R19, desc[UR6][R2.64] ;  /* 0x0000000602137981 */ /* 0x004f62000c1e1900 */
[----:B------:R-:W-:Y:S01]  /*0180*/  DFMA R8, R8, R8, R8 ;  /* 0x000000080808722b */ /* 0x000fe20000000008 */
[----:B------:R-:W-:Y:S02]  /*0190*/  IMAD.WIDE R4, R4, 0x8, R2 ;  /* 0x0000000804047825 */ /* 0x000fe400078e0202 */
[----:B------:R0:W5:Y:S04]  /*01a0*/  LDG.E R20, desc[UR6][R2.64+0x4] ;  /* 0x0000040602147981 */ /* 0x000168000c1e1900 */
[----:B------:R-:W5:Y:S01]  /*01b0*/  LDG.E R21, desc[UR6][R4.64] ;  /* 0x0000000604157981 */ /* 0x000f62000c1e1900 */
[----:B------:R-:W-:Y:S01]  /*01c0*/  DFMA R8, R6, R8, R6 ;  /* 0x000000080608722b */ /* 0x000fe20000000006 */
[----:B------:R-:W1:Y:S02]  /*01d0*/  I2F.F64 R6, R17 ;  /* 0x0000001100067312 */ /* 0x000e640000201c00 */
[----:B------:R2:W5:Y:S05]  /*01e0*/  LDG.E R22, desc[UR6][R4.64+0x4] ;  /* 0x0000040604167981 */ /* 0x00056a000c1e1900 */
[----:B------:R-:W-:-:S08]  /*01f0*/  DFMA R10, -R24, R8, 1 ;  /* 0x3ff00000180a742b */ /* 0x000fd00000000108 */
[----:B------:R-:W-:Y:S02]  /*0200*/  DFMA R10, R8, R10, R8 ;  /* 0x0000000a080a722b */ /* 0x000fe40000000008 */
[----:B-1----:R-:W-:-:S08]  /*0210*/  DMUL R6, R6, -UR4 ;  /* 0x8000000406067c28 */ /* 0x002fd00008000000 */
[----:B0-----:R-:W-:-:S08]  /*0220*/  DMUL R2, R6, R10 ;  /* 0x0000000a06027228 */ /* 0x001fd00000000000 */
[----:B--2---:R-:W-:-:S08]  /*0230*/  DFMA R4, -R24, R2, R6 ;  /* 0x000000021804722b */ /* 0x004fd00000000106 */
[----:B------:R-:W-:Y:S01]  /*0240*/  DFMA R2, R10, R4, R2 ;  /* 0x000000040a02722b */ /* 0x000fe20000000002 */
[----:B------:R-:W-:-:S09]  /*0250*/  FSETP.GEU.AND P1, PT, |R7|, 6.5827683646048100446e-37, PT ;  /* 0x036000000700780b */ /* 0x000fd20003f2e200 */
[----:B------:R-:W-:-:S05]  /*0260*/  FFMA R0, RZ, R25, R3 ;  /* 0x00000019ff007223 */ /* 0x000fca0000000003 */
[----:B------:R-:W-:Y:S01]  /*0270*/  FSETP.GT.AND P0, PT, |R0|, 1.469367938527859385e-39, PT ;  /* 0x001000000000780b */ /* 0x000fe20003f04200 */
[----:B------:R-:W-:-:S12]  /*0280*/  BSSY.RECONVERGENT B0, `(.L_x_28) ;  /* 0x0000006000007945 */ /* 0x000fd80003800200 */
[----:B------:R-:W-:Y:S05]  /*0290*/  @P0 BRA P1, `(.L_x_29) ;  /* 0x0000000000100947 */ /* 0x000fea0000800000 */
[----:B------:R-:W-:-:S07]  /*02a0*/  MOV R16, 0x2c0 ;  /* 0x000002c000107802 */ /* 0x000fce0000000f00 */
[----:B-----5:R-:W-:Y:S05]  /*02b0*/  CALL.REL.NOINC `($__internal_2_$__cuda_sm20_div_rn_f64_full) ;  /* 0x0000000800d07944 */ /* 0x020fea0003c00000 */
[----:B------:R-:W-:Y:S02]  /*02c0*/  IMAD.MOV.U32 R2, RZ, RZ, R10 ;  /* 0x000000ffff027224 */ /* 0x000fe400078e000a */
[----:B------:R-:W-:-:S07]  /*02d0*/  IMAD.MOV.U32 R3, RZ, RZ, R11 ;  /* 0x000000ffff037224 */ /* 0x000fce00078e000b */
.L_x_29:
[----:B------:R-:W-:Y:S05]  /*02e0*/  BSYNC.RECONVERGENT B0 ;  /* 0x0000000000007941 */ /* 0x000fea0003800200 */
.L_x_28:
        /* <DEDUP_REMOVED lines=23> */
.L_x_32:
        /* <DEDUP_REMOVED lines=44> */
.L_x_31:
[----:B------:R-:W-:Y:S05]  /*0720*/  BSYNC.RECONVERGENT B0 ;  /* 0x0000000000007941 */ /* 0x000fea0003800200 */
.L_x_30:
[----:B------:R-:W-:Y:S01]  /*0730*/  LOP3.LUT R6, R0, 0x1, RZ, 0xc0, !PT ;  /* 0x0000000100067812 */ /* 0x000fe200078ec0ff */
[----:B------:R-:W-:Y:S02]  /*0740*/  IMAD.MOV.U32 R12, RZ, RZ, 0x37cbac00 ;  /* 0x37cbac00ff0c7424 */ /* 0x000fe400078e00ff */
[----:B------:R-:W-:Y:S01]  /*0750*/  FMUL R3, R4, R4 ;  /* 0x0000000404037220 */ /* 0x000fe20000400000 */
[----:B------:R-:W-:Y:S01]  /*0760*/  VIADD R0, R0, 0x1 ;  /* 0x0000000100007836 */ /* 0x000fe20000000000 */
[----:B------:R-:W-:Y:S01]  /*0770*/  ISETP.NE.U32.AND P0, PT, R6, 0x1, PT ;  /* 0x000000010600780c */ /* 0x000fe20003f05070 */
[----:B------:R-:W-:Y:S02]  /*0780*/  IMAD.MOV.U32 R6, RZ, RZ, 0x3c0885e4 ;  /* 0x3c0885e4ff067424 */ /* 0x000fe400078e00ff */
[----:B------:R-:W-:Y:S01]  /*0790*/  FFMA R2, R3, R12, -0.0013887860113754868507 ;  /* 0xbab607ed03027423 */ /* 0x000fe2000000000c */
[----:B------:R-:W-:Y:S01]  /*07a0*/  IMAD.MOV.U32 R13, RZ, RZ, 0x3e2aaaa8 ;  /* 0x3e2aaaa8ff0d7424 */ /* 0x000fe200078e00ff */
[----:B------:R-:W-:Y:S01]  /*07b0*/  LOP3.LUT P1, RZ, R0, 0x2, RZ, 0xc0, !PT ;  /* 0x0000000200ff7812 */ /* 0x000fe2000782c0ff */
[----:B------:R-:W-:Y:S01]  /*07c0*/  BSSY.RECONVERGENT B0, `(.L_x_33) ;  /* 0x0000043000007945 */ /* 0x000fe20003800200 */
[----:B------:R-:W-:-:S02]  /*07d0*/  FSEL R6, R6, 0.041666727513074874878, !P0 ;  /* 0x3d2aaabb06067808 */ /* 0x000fc40004000000 */
[----:B------:R-:W-:Y:S02]  /*07e0*/  FSEL R2, R2, -0.00019574658654164522886, P0 ;  /* 0xb94d415302027808 */ /* 0x000fe40000000000 */
[----:B------:R-:W-:Y:S02]  /*07f0*/  FSEL R0, R4, 1, !P0 ;  /* 0x3f80000004007808 */ /* 0x000fe40004000000 */
[----:B------:R-:W-:Y:S01]  /*0800*/  FSEL R13, -R13, -0.4999999701976776123, !P0 ;  /* 0xbeffffff0d0d7808 */ /* 0x000fe20004000100 */
[----:B------:R-:W-:Y:S01]  /*0810*/  FFMA R2, R3, R2, R6 ;  /* 0x0000000203027223 */ /* 0x000fe20000000006 */
        /* <DEDUP_REMOVED lines=17> */
.L_x_35:
        /* <DEDUP_REMOVED lines=28> */
[----:B---3--:R-:W-:Y:S02]  /*0af0*/  @P0 SHF.L.W.U32.HI R3, R2, R4, R3 ;  /* 0x0000000402030219 */ /* 0x008fe40000010e03 */
[--C-:B------:R-:W-:Y:S02]  /*0b00*/  SHF.R.U32.HI R11, RZ, 0x1e, R0.reuse ;  /* 0x0000001eff0b7819 */ /* 0x100fe40000011600 */
[C---:B------:R-:W-:Y:S01]  /*0b10*/  SHF.L.W.U32.HI R2, R3.reuse, 0x2, R0 ;  /* 0x0000000203027819 */ /* 0x040fe20000010e00 */
[----:B------:R-:W-:-:S03]  /*0b20*/  IMAD.SHL.U32 R3, R3, 0x4, RZ ;  /* 0x0000000403037824 */ /* 0x000fc600078e00ff */
[----:B------:R-:W-:Y:S02]  /*0b30*/  SHF.R.S32.HI R4, RZ, 0x1f, R2 ;  /* 0x0000001fff047819 */ /* 0x000fe40000011402 */
[----:B------:R-:W-:Y:S02]  /*0b40*/  LEA.HI R11, R2, R11, RZ, 0x1 ;  /* 0x0000000b020b7211 */ /* 0x000fe400078f08ff */
[C---:B------:R-:W-:Y:S02]  /*0b50*/  LOP3.LUT R8, R4.reuse, R3, RZ, 0x3c, !PT ;  /* 0x0000000304087212 */ /* 0x040fe400078e3cff */
[----:B------:R-:W-:Y:S01]  /*0b60*/  LOP3.LUT R9, R4, R2, RZ, 0x3c, !PT ;  /* 0x0000000204097212 */ /* 0x000fe200078e3cff */
[----:B------:R-:W-:Y:S01]  /*0b70*/  IMAD.MOV R0, RZ, RZ, -R11 ;  /* 0x000000ffff007224 */ /* 0x000fe200078e0a0b */
[----:B------:R-:W-:-:S03]  /*0b80*/  LOP3.LUT R5, R2, R5, RZ, 0x3c, !PT ;  /* 0x0000000502057212 */ /* 0x000fc600078e3cff */
[----:B------:R-:W-:Y:S01]  /*0b90*/  @!P1 IMAD.MOV.U32 R11, RZ, RZ, R0 ;  /* 0x000000ffff0b9224 */ /* 0x000fe200078e0000 */
[----:B------:R-:W1:Y:S01]  /*0ba0*/  I2F.F64.S64 R8, R8 ;  /* 0x0000000800087312 */ /* 0x000e620000301c00 */
[----:B------:R-:W-:Y:S01]  /*0bb0*/  ISETP.GE.AND P0, PT, R5, RZ, PT ;  /* 0x000000ff0500720c */ /* 0x000fe20003f06270 */
[----:B-1----:R-:W-:-:S10]  /*0bc0*/  DMUL R14, R8, UR4 ;  /* 0x00000004080e7c28 */ /* 0x002fd40008000000 */
[----:B------:R-:W1:Y:S02]  /*0bd0*/  F2F.F32.F64 R14, R14 ;  /* 0x0000000e000e7310 */ /* 0x000e640000301000 */
[----:B01----:R-:W-:-:S07]  /*0be0*/  FSEL R7, -R14, R14, !P0 ;  /* 0x0000000e0e077208 */ /* 0x003fce0004000100 */
.L_x_34:
[----:B------:R-:W-:Y:S05]  /*0bf0*/  BSYNC.RECONVERGENT B0 ;  /* 0x0000000000007941 */ /* 0x000fea0003800200 */
.L_x_33:
[----:B------:R-:W-:Y:S01]  /*0c00*/  LOP3.LUT R0, R11, 0x1, RZ, 0xc0, !PT ;  /* 0x000000010b007812 */ /* 0x000fe200078ec0ff */
[----:B------:R-:W-:Y:S01]  /*0c10*/  FMUL R5, R7, R7 ;  /* 0x0000000707057220 */ /* 0x000fe20000400000 */
[----:B------:R-:W-:Y:S01]  /*0c20*/  IMAD.MOV.U32 R4, RZ, RZ, 0x3effffff ;  /* 0x3effffffff047424 */ /* 0x000fe200078e00ff */
[----:B------:R-:W0:Y:S01]  /*0c30*/  LDC.64 R2, c[0x0][0x388] ;  /* 0x0000e200ff027b82 */ /* 0x000e220000000a00 */
[----:B------:R-:W-:Y:S01]  /*0c40*/  ISETP.NE.U32.AND P0, PT, R0, 0x1, PT ;  /* 0x000000010000780c */ /* 0x000fe20003f05070 */
[----:B------:R-:W-:Y:S01]  /*0c50*/  FFMA R12, R5, R12, -0.0013887860113754868507 ;  /* 0xbab607ed050c7423 */ /* 0x000fe2000000000c */
[----:B------:R-:W-:Y:S01]  /*0c60*/  IMAD.MOV.U32 R0, RZ, RZ, 0x3d2aaabb ;  /* 0x3d2aaabbff007424 */ /* 0x000fe200078e00ff */
[----:B------:R-:W-:Y:S02]  /*0c70*/  LOP3.LUT P1, RZ, R11, 0x2, RZ, 0xc0, !PT ;  /* 0x000000020bff7812 */ /* 0x000fe4000782c0ff */
[----:B------:R-:W-:Y:S02]  /*0c80*/  FSEL R4, -R4, -0.16666662693023681641, !P0 ;  /* 0xbe2aaaa804047808 */ /* 0x000fe40004000100 */
[----:B------:R-:W-:-:S02]  /*0c90*/  FSEL R12, R12, -0.00019574658654164522886, !P0 ;  /* 0xb94d41530c0c7808 */ /* 0x000fc40004000000 */
[----:B------:R-:W-:-:S05]  /*0ca0*/  FSEL R0, R0, 0.0083327032625675201416, !P0 ;  /* 0x3c0885e400007808 */ /* 0x000fca0004000000 */
[----:B------:R-:W-:Y:S01]  /*0cb0*/  FFMA R12, R5, R12, R0 ;  /* 0x0000000c050c7223 */ /* 0x000fe20000000000 */
[----:B------:R-:W-:-:S03]  /*0cc0*/  FSEL R0, R7, 1, P0 ;  /* 0x3f80000007007808 */ /* 0x000fc60000000000 */
[C---:B------:R-:W-:Y:S02]  /*0cd0*/  FFMA R4, R5.reuse, R12, R4 ;  /* 0x0000000c05047223 */ /* 0x040fe40000000004 */
[----:B------:R-:W-:Y:S01]  /*0ce0*/  FFMA R5, R5, R0, RZ ;  /* 0x0000000005057223 */ /* 0x000fe200000000ff */
[----:B0-----:R-:W-:-:S04]  /*0cf0*/  IMAD.WIDE R2, R17, 0x8, R2 ;  /* 0x0000000811027825 */ /* 0x001fc800078e0202 */
[----:B------:R-:W-:-:S04]  /*0d00*/  FFMA R0, R5, R4, R0 ;  /* 0x0000000405007223 */ /* 0x000fc80000000000 */
[----:B------:R-:W-:-:S04]  /*0d10*/  @P1 FADD R0, RZ, -R0 ;  /* 0x80000000ff001221 */ /* 0x000fc80000000000 */
[-C--:B-----5:R-:W-:Y:S01]  /*0d20*/  FMUL R4, R22, R0.reuse ;  /* 0x0000000016047220 */ /* 0x0a0fe20000400000 */
[----:B------:R-:W-:-:S03]  /*0d30*/  FMUL R5, R21, R0 ;  /* 0x0000000015057220 */ /* 0x000fc60000400000 */
[-C--:B------:R-:W-:Y:S01]  /*0d40*/  FFMA R4, R21, R10.reuse, -R4 ;  /* 0x0000000a15047223 */ /* 0x080fe20000000804 */
[----:B------:R-:W-:-:S03]  /*0d50*/  FFMA R5, R22, R10, R5 ;  /* 0x0000000a16057223 */ /* 0x000fc60000000005 */
[C-C-:B------:R-:W-:Y:S01]  /*0d60*/  FADD R7, R19.reuse, R4.reuse ;  /* 0x0000000413077221 */ /* 0x140fe20000000000 */
[----:B------:R-:W-:Y:S01]  /*0d70*/  FADD R11, R19, -R4 ;  /* 0x80000004130b7221 */ /* 0x000fe20000000000 */
[----:B------:R-:W-:Y:S01]  /*0d80*/  FADD R9, R20, R5 ;  /* 0x0000000514097221 */ /* 0x000fe20000000000 */
[----:B------:R-:W-:-:S04]  /*0d90*/  IMAD.WIDE R18, R18, 0x8, R2 ;  /* 0x0000000812127825 */ /* 0x000fc800078e0202 */
[----:B------:R-:W-:Y:S01]  /*0da0*/  FADD R5, R20, -R5 ;  /* 0x8000000514057221 */ /* 0x000fe20000000000 */
[----:B------:R-:W-:Y:S04]  /*0db0*/  STG.E desc[UR6][R2.64], R7 ;  /* 0x0000000702007986 */ /* 0x000fe8000c101906 */
[----:B------:R-:W-:Y:S04]  /*0dc0*/  STG.E desc[UR6][R2.64+0x4], R9 ;  /* 0x0000040902007986 */ /* 0x000fe8000c101906 */
[----:B------:R-:W-:Y:S04]  /*0dd0*/  STG.E desc[UR6][R18.64], R11 ;  /* 0x0000000b12007986 */ /* 0x000fe8000c101906 */
[----:B------:R-:W-:Y:S01]  /*0de0*/  STG.E desc[UR6][R18.64+0x4], R5 ;  /* 0x0000040512007986 */ /* 0x000fe2000c101906 */
[----:B------:R-:W-:Y:S05]  /*0df0*/  EXIT ;  /* 0x000000000000794d */ /* 0x000fea0003800000 */
        .weak           $__internal_2_$__cuda_sm20_div_rn_f64_full
        .type           $__internal_2_$__cuda_sm20_div_rn_f64_full,@function
        .size           $__internal_2_$__cuda_sm20_div_rn_f64_full,(.L_x_44 - $__internal_2_$__cuda_sm20_div_rn_f64_full)
$__internal_2_$__cuda_sm20_div_rn_f64_full:
[C---:B------:R-:W-:Y:S01]  /*0e00*/  FSETP.GEU.AND P0, PT, |R25|.reuse, 1.469367938527859385e-39, PT ;  /* 0x001000001900780b */ /* 0x040fe20003f0e200 */
[--C-:B------:R-:W-:Y:S01]  /*0e10*/  IMAD.MOV.U32 R4, RZ, RZ, R24.reuse ;  /* 0x000000ffff047224 */ /* 0x100fe200078e0018 */
[----:B------:R-:W-:Y:S01]  /*0e20*/  LOP3.LUT R2, R25, 0x800fffff, RZ, 0xc0, !PT ;  /* 0x800fffff19027812 */ /* 0x000fe200078ec0ff */
[----:B------:R-:W-:Y:S01]  /*0e30*/  IMAD.MOV.U32 R5, RZ, RZ, R25 ;  /* 0x000000ffff057224 */ /* 0x000fe200078e0019 */
[C---:B------:R-:W-:Y:S01]  /*0e40*/  FSETP.GEU.AND P2, PT, |R7|.reuse, 1.469367938527859385e-39, PT ;  /* 0x001000000700780b */ /* 0x040fe20003f4e200 */
[----:B------:R-:W-:Y:S01]  /*0e50*/  IMAD.MOV.U32 R8, RZ, RZ, 0x1 ;  /* 0x00000001ff087424 */ /* 0x000fe200078e00ff */
[----:B------:R-:W-:Y:S01]  /*0e60*/  LOP3.LUT R3, R2, 0x3ff00000, RZ, 0xfc, !PT ;  /* 0x3ff0000002037812 */ /* 0x000fe200078efcff */
[----:B------:R-:W-:Y:S01]  /*0e70*/  IMAD.MOV.U32 R2, RZ, RZ, R24 ;  /* 0x000000ffff027224 */ /* 0x000fe200078e0018 */
[----:B------:R-:W-:Y:S01]  /*0e80*/  LOP3.LUT R23, R7, 0x7ff00000, RZ, 0xc0, !PT ;  /* 0x7ff0000007177812 */ /* 0x000fe200078ec0ff */
[----:B------:R-:W-:Y:S01]  /*0e90*/  BSSY.RECONVERGENT B1, `(.L_x_36) ;  /* 0x0000050000017945 */ /* 0x000fe20003800200 */
[----:B------:R-:W-:-:S03]  /*0ea0*/  LOP3.LUT R24, R25, 0x7ff00000, RZ, 0xc0, !PT ;  /* 0x7ff0000019187812 */ /* 0x000fc600078ec0ff */
[----:B------:R-:W-:Y:S01]  /*0eb0*/  @!P0 DMUL R2, R4, 8.98846567431157953865e+307 ;  /* 0x7fe0000004028828 */ /* 0x000fe20000000000 */
[----:B------:R-:W-:Y:S01]  /*0ec0*/  ISETP.GE.U32.AND P1, PT, R23, R24, PT ;  /* 0x000000181700720c */ /* 0x000fe20003f26070 */
[----:B------:R-:W-:Y:S02]  /*0ed0*/  IMAD.MOV.U32 R25, RZ, RZ, R23 ;  /* 0x000000ffff197224 */ /* 0x000fe400078e0017 */
[----:B------:R-:W-:Y:S02]  /*0ee0*/  @!P2 LOP3.LUT R0, R5, 0x7ff00000, RZ, 0xc0, !PT ;  /* 0x7ff000000500a812 */ /* 0x000fe400078ec0ff */
[----:B------:R-:W0:Y:S02]  /*0ef0*/  MUFU.RCP64H R9, R3 ;  /* 0x0000000300097308 */ /* 0x000e240000001800 */
[----:B------:R-:W-:Y:S01]  /*0f00*/  @!P2 ISETP.GE.U32.AND P3, PT, R23, R0, PT ;  /* 0x000000001700a20c */ /* 0x000fe20003f66070 */
[----:B------:R-:W-:Y:S01]  /*0f10*/  IMAD.MOV.U32 R0, RZ, RZ, 0x1ca00000 ;  /* 0x1ca00000ff007424 */ /* 0x000fe200078e00ff */
[----:B------:R-:W-:-:S04]  /*0f20*/  @!P0 LOP3.LUT R24, R3, 0x7ff00000, RZ, 0xc0, !PT ;  /* 0x7ff0000003188812 */ /* 0x000fc800078ec0ff */
[----:B------:R-:W-:-:S04]  /*0f30*/  @!P2 SEL R13, R0, 0x63400000, !P3 ;  /* 0x63400000000da807 */ /* 0x000fc80005800000 */
[----:B------:R-:W-:-:S04]  /*0f40*/  @!P2 LOP3.LUT R14, R13, 0x80000000, R7, 0xf8, !PT ;  /* 0x800000000d0ea812 */ /* 0x000fc800078ef807 */
[----:B------:R-:W-:Y:S01]  /*0f50*/  @!P2 LOP3.LUT R15, R14, 0x100000, RZ, 0xfc, !PT ;  /* 0x001000000e0fa812 */ /* 0x000fe200078efcff */
[----:B0-----:R-:W-:Y:S01]  /*0f60*/  DFMA R10, R8, -R2, 1 ;  /* 0x3ff00000080a742b */ /* 0x001fe20000000802 */
[----:B------:R-:W-:-:S07]  /*0f70*/  @!P2 IMAD.MOV.U32 R14, RZ, RZ, RZ ;  /* 0x000000ffff0ea224 */ /* 0x000fce00078e00ff */
        /* <DEDUP_REMOVED lines=17> */
[----:B------:R-:W-:-:S04]  /*1090*/  LOP3.LUT R10, R5, 0x7ff00000, RZ, 0xc0, !PT ;  /* 0x7ff00000050a7812 */ /* 0x000fc800078ec0ff */
[CC--:B------:R-:W-:Y:S02]  /*10a0*/  VIADDMNMX R6, R23.reuse, -R10.reuse, 0xb9600000, !PT ;  /* 0xb960000017067446 */ /* 0x0c0fe4000780090a */
[----:B------:R-:W-:Y:S02]  /*10b0*/  ISETP.GE.U32.AND P0, PT, R23, R10, PT ;  /* 0x0000000a1700720c */ /* 0x000fe40003f06070 */
[----:B------:R-:W-:Y:S02]  /*10c0*/  VIMNMX R6, PT, PT, R6, 0x46a00000, PT ;  /* 0x46a0000006067848 */ /* 0x000fe40003fe0100 */
[----:B------:R-:W-:-:S05]  /*10d0*/  SEL R7, R0, 0x63400000, !P0 ;  /* 0x6340000000077807 */ /* 0x000fca0004000000 */
[----:B------:R-:W-:Y:S02]  /*10e0*/  IMAD.IADD R0, R6, 0x1, -R7 ;  /* 0x0000000106007824 */ /* 0x000fe400078e0a07 */
[----:B------:R-:W-:Y:S02]  /*10f0*/  IMAD.MOV.U32 R6, RZ, RZ, RZ ;  /* 0x000000ffff067224 */ /* 0x000fe400078e00ff */
        /* <DEDUP_REMOVED lines=20> */
.L_x_37:
        /* <DEDUP_REMOVED lines=16> */
.L_x_40:
[----:B------:R-:W-:Y:S01]  /*1340*/  LOP3.LUT R11, R5, 0x80000, RZ, 0xfc, !PT ;  /* 0x00080000050b7812 */ /* 0x000fe200078efcff */
[----:B------:R-:W-:Y:S01]  /*1350*/  IMAD.MOV.U32 R10, RZ, RZ, R4 ;  /* 0x000000ffff0a7224 */ /* 0x000fe200078e0004 */
[----:B------:R-:W-:Y:S06]  /*1360*/  BRA `(.L_x_38) ;  /* 0x0000000000087947 */ /* 0x000fec0003800000 */
.L_x_39:
[----:B------:R-:W-:Y:S01]  /*1370*/  LOP3.LUT R11, R7, 0x80000, RZ, 0xfc, !PT ;  /* 0x00080000070b7812 */ /* 0x000fe200078efcff */
[----:B------:R-:W-:-:S07]  /*1380*/  IMAD.MOV.U32 R10, RZ, RZ, R6 ;  /* 0x000000ffff0a7224 */ /* 0x000fce00078e0006 */
.L_x_38:
[----:B------:R-:W-:Y:S05]  /*1390*/  BSYNC.RECONVERGENT B1 ;  /* 0x0000000000017941 */ /* 0x000fea0003800200 */
.L_x_36:
[----:B------:R-:W-:Y:S02]  /*13a0*/  IMAD.MOV.U32 R2, RZ, RZ, R16 ;  /* 0x000000ffff027224 */ /* 0x000fe400078e0010 */
[----:B------:R-:W-:-:S04]  /*13b0*/  IMAD.MOV.U32 R3, RZ, RZ, 0x0 ;  /* 0x00000000ff037424 */ /* 0x000fc800078e00ff */
[----:B------:R-:W-:Y:S05]  /*13c0*/  RET.REL.NODEC R2 `(_Z9fftKernelP9complex_fS0_ii) ;  /* 0xffffffec020c7950 */ /* 0x000fea0003c3ffff */
.L_x_41:
        /* <DEDUP_REMOVED lines=11> */
.L_x_44:


//--------------------- .nv.global.init           --------------------------
	.section	.nv.global.init,"aw",@progbits
	.align	4
.nv.global.init:
	.type		__cudart_i2opi_f,@object
	.size		__cudart_i2opi_f,(.L_0 - __cudart_i2opi_f)
__cudart_i2opi_f:
        /*0000*/ 	.byte	0x41, 0x90, 0x43, 0x3c, 0x99, 0x95, 0x62, 0xdb, 0xc0, 0xdd, 0x34, 0xf5, 0xd1, 0x57, 0x27, 0xfc
        /*0010*/ 	.byte	0x29, 0x15, 0x44, 0x4e, 0x6e, 0x83, 0xf9, 0xa2
.L_0:


//--------------------- .nv.shared.reserved.0     --------------------------
	.section	.nv.shared.reserved.0,"aw",@nobits
	.weak		__nv_reservedSMEM_offset_0_alias
	.size		__nv_reservedSMEM_offset_0_alias, 0, 64
	.other		__nv_reservedSMEM_offset_0_alias,@"STO_CUDA_RESERVED_SHARED STV_DEFAULT"
__nv_reservedSMEM_offset_0_alias:
	.zero		0
	.zero		64


//--------------------- .nv.constant0._Z14bandpassFilterP9complex_fif --------------------------
	.section	.nv.constant0._Z14bandpassFilterP9complex_fif,"a",@progbits
	.sectionflags	@""
	.align	4
.nv.constant0._Z14bandpassFilterP9complex_fif:
	.zero		912


//--------------------- .nv.constant0._Z10ifftKernelP9complex_fS0_ii --------------------------
	.section	.nv.constant0._Z10ifftKernelP9complex_fS0_ii,"a",@progbits
	.sectionflags	@""
	.align	4
.nv.constant0._Z10ifftKernelP9complex_fS0_ii:
	.zero		920


//--------------------- .nv.constant0._Z9fftKernelP9complex_fS0_ii --------------------------
	.section	.nv.constant0._Z9fftKernelP9complex_fS0_ii,"a",@progbits
	.sectionflags	@""
	.align	4
.nv.constant0._Z9fftKernelP9complex_fS0_ii:
	.zero		920


//--------------------- SYMBOLS --------------------------

	.type		.nv.reservedSmem.offset0,@object
	.size		.nv.reservedSmem.offset0,0x4
